//
// Generated by NVIDIA NVVM Compiler
//
// Compiler Build ID: CL-36424714
// Cuda compilation tools, release 13.0, V13.0.88
// Based on NVVM 20.0.0
//

.version 9.0
.target sm_100
.address_size 64

	// .globl	_Z13normalsKernelP6float4P6float3

.visible .entry _Z13normalsKernelP6float4P6float3(
	.param .u64 .ptr .align 1 _Z13normalsKernelP6float4P6float3_param_0,
	.param .u64 .ptr .align 1 _Z13normalsKernelP6float4P6float3_param_1
)
{
	.reg .pred 	%p<14>;
	.reg .b32 	%r<31>;
	.reg .b32 	%f<59>;
	.reg .b64 	%rd<15>;

	ld.param.u64 	%rd1, [_Z13normalsKernelP6float4P6float3_param_0];
	ld.param.u64 	%rd2, [_Z13normalsKernelP6float4P6float3_param_1];
	cvta.to.global.u64 	%rd3, %rd1;
	mov.u32 	%r1, %ctaid.x;
	mov.u32 	%r2, %ntid.x;
	mov.u32 	%r3, %tid.x;
	mad.lo.s32 	%r4, %r1, %r2, %r3;
	mov.u32 	%r5, %ctaid.y;
	mov.u32 	%r6, %ntid.y;
	mov.u32 	%r7, %tid.y;
	mad.lo.s32 	%r8, %r5, %r6, %r7;
	mov.u32 	%r9, %nctaid.x;
	mul.lo.s32 	%r10, %r2, %r9;
	mov.u32 	%r11, %nctaid.y;
	mul.lo.s32 	%r12, %r6, %r11;
	mul.lo.s32 	%r13, %r4, %r12;
	add.s32 	%r14, %r13, %r8;
	setp.eq.s32 	%p1, %r4, 0;
	sub.s32 	%r15, %r13, %r12;
	selp.b32 	%r16, 0, %r15, %p1;
	add.s32 	%r17, %r16, %r8;
	add.s32 	%r18, %r4, 1;
	setp.lt.u32 	%p2, %r18, %r10;
	selp.b32 	%r19, %r12, 0, %p2;
	add.s32 	%r20, %r14, %r19;
	max.u32 	%r21, %r8, 1;
	add.s32 	%r22, %r21, %r13;
	add.s32 	%r23, %r22, -1;
	add.s32 	%r24, %r8, 1;
	setp.lt.u32 	%p3, %r24, %r12;
	selp.u32 	%r25, 1, 0, %p3;
	add.s32 	%r26, %r14, %r25;
	mul.wide.u32 	%rd4, %r20, 16;
	add.s64 	%rd5, %rd3, %rd4;
	.pragma "used_bytes_mask 4095";
	ld.global.v4.f32 	{%f1, %f2, %f3, %f4}, [%rd5];
	mul.wide.u32 	%rd6, %r17, 16;
	add.s64 	%rd7, %rd3, %rd6;
	.pragma "used_bytes_mask 4095";
	ld.global.v4.f32 	{%f5, %f6, %f7, %f8}, [%rd7];
	sub.f32 	%f9, %f1, %f5;
	sub.f32 	%f10, %f2, %f6;
	sub.f32 	%f11, %f3, %f7;
	mul.wide.u32 	%rd8, %r26, 16;
	add.s64 	%rd9, %rd3, %rd8;
	.pragma "used_bytes_mask 4095";
	ld.global.v4.f32 	{%f12, %f13, %f14, %f15}, [%rd9];
	mul.wide.u32 	%rd10, %r23, 16;
	add.s64 	%rd11, %rd3, %rd10;
	.pragma "used_bytes_mask 4095";
	ld.global.v4.f32 	{%f16, %f17, %f18, %f19}, [%rd11];
	sub.f32 	%f20, %f12, %f16;
	sub.f32 	%f21, %f13, %f17;
	sub.f32 	%f22, %f14, %f18;
	mul.f32 	%f23, %f10, %f22;
	mul.f32 	%f24, %f11, %f21;
	sub.f32 	%f25, %f23, %f24;
	mul.f32 	%f26, %f11, %f20;
	mul.f32 	%f27, %f9, %f22;
	sub.f32 	%f28, %f26, %f27;
	mul.f32 	%f29, %f9, %f21;
	mul.f32 	%f30, %f10, %f20;
	sub.f32 	%f31, %f29, %f30;
	abs.f32 	%f32, %f25;
	abs.f32 	%f33, %f28;
	max.f32 	%f34, %f33, %f32;
	abs.f32 	%f35, %f31;
	max.f32 	%f36, %f35, %f34;
	mov.b32 	%r27, %f36;
	and.b32  	%r28, %r27, -33554432;
	xor.b32  	%r29, %r28, 2122317824;
	mov.b32 	%f38, %r29;
	mul.f32 	%f39, %f36, %f38;
	mul.f32 	%f40, %f32, %f38;
	setp.eq.f32 	%p4, %f40, %f39;
	fma.rn.f32 	%f41, %f40, %f40, 0f00000000;
	selp.f32 	%f42, 0f00000000, %f41, %p4;
	mul.f32 	%f43, %f33, %f38;
	setp.neu.f32 	%p6, %f43, %f39;
	or.pred  	%p7, %p6, %p4;
	not.pred 	%p8, %p7;
	fma.rn.f32 	%f44, %f43, %f43, %f42;
	selp.f32 	%f45, %f44, %f42, %p7;
	mul.f32 	%f46, %f35, %f38;
	setp.neu.f32 	%p9, %f46, %f39;
	or.pred  	%p10, %p4, %p8;
	fma.rn.f32 	%f47, %f46, %f46, %f45;
	selp.f32 	%f48, %f47, %f45, %p10;
	selp.f32 	%f49, %f47, %f48, %p9;
	cvta.to.global.u64 	%rd12, %rd2;
	fma.rn.f32 	%f50, %f39, %f39, %f49;
	sqrt.rn.f32 	%f51, %f50;
	or.b32  	%r30, %r28, 8388608;
	mov.b32 	%f52, %r30;
	mul.f32 	%f53, %f51, %f52;
	setp.eq.f32 	%p12, %f49, 0f00000000;
	setp.eq.f32 	%p13, %f36, 0f7F800000;
	selp.f32 	%f54, %f36, %f53, %p13;
	selp.f32 	%f55, %f36, %f54, %p12;
	div.rn.f32 	%f56, %f25, %f55;
	div.rn.f32 	%f57, %f28, %f55;
	div.rn.f32 	%f58, %f31, %f55;
	mul.wide.u32 	%rd13, %r14, 12;
	add.s64 	%rd14, %rd12, %rd13;
	st.global.f32 	[%rd14], %f56;
	st.global.f32 	[%rd14+4], %f57;
	st.global.f32 	[%rd14+8], %f58;
	ret;

}
	// .globl	_Z11erodeKernelfffP6float4P6float3S0_Pf
.visible .entry _Z11erodeKernelfffP6float4P6float3S0_Pf(
	.param .f32 _Z11erodeKernelfffP6float4P6float3S0_Pf_param_0,
	.param .f32 _Z11erodeKernelfffP6float4P6float3S0_Pf_param_1,
	.param .f32 _Z11erodeKernelfffP6float4P6float3S0_Pf_param_2,
	.param .u64 .ptr .align 1 _Z11erodeKernelfffP6float4P6float3S0_Pf_param_3,
	.param .u64 .ptr .align 1 _Z11erodeKernelfffP6float4P6float3S0_Pf_param_4,
	.param .u64 .ptr .align 1 _Z11erodeKernelfffP6float4P6float3S0_Pf_param_5,
	.param .u64 .ptr .align 1 _Z11erodeKernelfffP6float4P6float3S0_Pf_param_6
)
{
	.reg .pred 	%p<7>;
	.reg .b32 	%r<47>;
	.reg .b32 	%f<172>;
	.reg .b64 	%rd<36>;

	ld.param.f32 	%f18, [_Z11erodeKernelfffP6float4P6float3S0_Pf_param_0];
	ld.param.f32 	%f19, [_Z11erodeKernelfffP6float4P6float3S0_Pf_param_1];
	ld.param.f32 	%f20, [_Z11erodeKernelfffP6float4P6float3S0_Pf_param_2];
	ld.param.u64 	%rd4, [_Z11erodeKernelfffP6float4P6float3S0_Pf_param_3];
	ld.param.u64 	%rd5, [_Z11erodeKernelfffP6float4P6float3S0_Pf_param_4];
	ld.param.u64 	%rd6, [_Z11erodeKernelfffP6float4P6float3S0_Pf_param_5];
	ld.param.u64 	%rd7, [_Z11erodeKernelfffP6float4P6float3S0_Pf_param_6];
	cvta.to.global.u64 	%rd8, %rd5;
	cvta.to.global.u64 	%rd9, %rd6;
	cvta.to.global.u64 	%rd1, %rd7;
	cvta.to.global.u64 	%rd10, %rd4;
	mov.u32 	%r3, %ctaid.x;
	mov.u32 	%r4, %ntid.x;
	mov.u32 	%r5, %tid.x;
	mad.lo.s32 	%r6, %r3, %r4, %r5;
	mov.u32 	%r7, %ctaid.y;
	mov.u32 	%r8, %ntid.y;
	mov.u32 	%r9, %tid.y;
	mad.lo.s32 	%r10, %r7, %r8, %r9;
	mov.u32 	%r11, %nctaid.x;
	mul.lo.s32 	%r1, %r4, %r11;
	mov.u32 	%r12, %nctaid.y;
	mul.lo.s32 	%r2, %r8, %r12;
	mul.lo.s32 	%r13, %r6, %r2;
	add.s32 	%r14, %r13, %r10;
	setp.eq.s32 	%p1, %r6, 0;
	sub.s32 	%r15, %r13, %r2;
	selp.b32 	%r16, 0, %r15, %p1;
	add.s32 	%r17, %r16, %r10;
	add.s32 	%r18, %r6, 1;
	setp.lt.u32 	%p2, %r18, %r1;
	selp.b32 	%r19, %r2, 0, %p2;
	add.s32 	%r20, %r14, %r19;
	max.u32 	%r21, %r10, 1;
	add.s32 	%r22, %r21, %r13;
	add.s32 	%r23, %r22, -1;
	add.s32 	%r24, %r10, 1;
	setp.lt.u32 	%p3, %r24, %r2;
	selp.u32 	%r25, 1, 0, %p3;
	add.s32 	%r26, %r14, %r25;
	add.f32 	%f21, %f19, %f20;
	mul.f32 	%f22, %f21, 0f3F000000;
	mul.f32 	%f23, %f22, 0f40490E56;
	mul.f32 	%f24, %f22, %f23;
	mul.f32 	%f25, %f24, 0f3E800000;
	mul.wide.u32 	%rd11, %r14, 16;
	add.s64 	%rd2, %rd10, %rd11;
	ld.global.v4.f32 	{%f1, %f2, %f3, %f26}, [%rd2];
	mul.wide.u32 	%rd12, %r14, 4;
	add.s64 	%rd3, %rd1, %rd12;
	ld.global.f32 	%f4, [%rd3];
	fma.rn.f32 	%f27, %f18, 0f38D1B717, %f26;
	add.s64 	%rd13, %rd9, %rd11;
	ld.global.v4.f32 	{%f28, %f29, %f30, %f31}, [%rd13];
	add.f32 	%f32, %f3, %f27;
	mul.wide.u32 	%rd14, %r17, 16;
	add.s64 	%rd15, %rd10, %rd14;
	ld.global.v2.f32 	{%f33, %f34}, [%rd15+8];
	add.f32 	%f35, %f33, %f34;
	sub.f32 	%f36, %f32, %f35;
	mul.wide.u32 	%rd16, %r20, 16;
	add.s64 	%rd17, %rd10, %rd16;
	ld.global.v2.f32 	{%f37, %f38}, [%rd17+8];
	add.f32 	%f39, %f37, %f38;
	sub.f32 	%f40, %f32, %f39;
	mul.wide.u32 	%rd18, %r23, 16;
	add.s64 	%rd19, %rd10, %rd18;
	ld.global.v2.f32 	{%f41, %f42}, [%rd19+8];
	add.f32 	%f43, %f41, %f42;
	sub.f32 	%f44, %f32, %f43;
	mul.wide.u32 	%rd20, %r26, 16;
	add.s64 	%rd21, %rd10, %rd20;
	ld.global.v2.f32 	{%f45, %f46}, [%rd21+8];
	add.f32 	%f47, %f45, %f46;
	sub.f32 	%f48, %f32, %f47;
	mul.f32 	%f49, %f18, %f25;
	mul.f32 	%f50, %f36, 0f411CE83E;
	div.rn.f32 	%f51, %f50, %f22;
	fma.rn.f32 	%f52, %f49, %f51, %f28;
	max.f32 	%f53, %f52, 0f00000000;
	mul.f32 	%f54, %f40, 0f411CE83E;
	div.rn.f32 	%f55, %f54, %f22;
	fma.rn.f32 	%f56, %f49, %f55, %f29;
	max.f32 	%f57, %f56, 0f00000000;
	mul.f32 	%f58, %f44, 0f411CE83E;
	div.rn.f32 	%f59, %f58, %f22;
	fma.rn.f32 	%f60, %f49, %f59, %f30;
	max.f32 	%f61, %f60, 0f00000000;
	mul.f32 	%f62, %f48, 0f411CE83E;
	div.rn.f32 	%f63, %f62, %f22;
	fma.rn.f32 	%f64, %f49, %f63, %f31;
	max.f32 	%f65, %f64, 0f00000000;
	mul.f32 	%f66, %f19, %f27;
	mul.f32 	%f67, %f20, %f66;
	add.f32 	%f68, %f53, %f57;
	add.f32 	%f69, %f68, %f61;
	add.f32 	%f70, %f69, %f65;
	fma.rn.f32 	%f71, %f18, %f70, 0f3727C5AC;
	div.rn.f32 	%f72, %f67, %f71;
	min.f32 	%f73, %f72, 0f3F800000;
	mul.f32 	%f74, %f53, %f73;
	mul.f32 	%f75, %f57, %f73;
	mul.f32 	%f76, %f61, %f73;
	mul.f32 	%f77, %f65, %f73;
	bar.sync 	0;
	st.global.v4.f32 	[%rd13], {%f74, %f75, %f76, %f77};
	bar.sync 	0;
	add.f32 	%f78, %f74, %f75;
	add.f32 	%f79, %f76, %f78;
	add.f32 	%f80, %f77, %f79;
	add.s64 	%rd22, %rd9, %rd14;
	ld.global.f32 	%f81, [%rd22+4];
	add.s64 	%rd23, %rd9, %rd16;
	ld.global.f32 	%f82, [%rd23];
	add.f32 	%f83, %f81, %f82;
	add.s64 	%rd24, %rd9, %rd18;
	ld.global.f32 	%f84, [%rd24+12];
	add.f32 	%f85, %f83, %f84;
	add.s64 	%rd25, %rd9, %rd20;
	ld.global.f32 	%f86, [%rd25+8];
	add.f32 	%f87, %f85, %f86;
	sub.f32 	%f88, %f87, %f80;
	mul.f32 	%f89, %f18, %f88;
	mul.f32 	%f90, %f19, %f20;
	div.rn.f32 	%f91, %f89, %f90;
	add.f32 	%f92, %f27, %f91;
	max.f32 	%f5, %f92, 0f00000000;
	st.global.f32 	[%rd2+12], %f5;
	sub.f32 	%f93, %f81, %f74;
	sub.f32 	%f94, %f75, %f82;
	add.f32 	%f95, %f93, %f94;
	mul.f32 	%f96, %f95, 0f3F000000;
	ld.global.f32 	%f97, [%rd24+12];
	sub.f32 	%f98, %f97, %f76;
	sub.f32 	%f99, %f77, %f86;
	add.f32 	%f100, %f98, %f99;
	mul.f32 	%f101, %f100, 0f3F000000;
	div.rn.f32 	%f6, %f96, %f25;
	div.rn.f32 	%f7, %f101, %f25;
	mul.wide.u32 	%rd26, %r14, 12;
	add.s64 	%rd27, %rd8, %rd26;
	ld.global.f32 	%f102, [%rd27];
	ld.global.f32 	%f103, [%rd27+4];
	mul.f32 	%f104, %f103, %f7;
	fma.rn.f32 	%f105, %f102, %f6, %f104;
	ld.global.f32 	%f106, [%rd27+8];
	add.f32 	%f107, %f106, %f105;
	mul.f32 	%f108, %f107, 0fBDCCCCCD;
	abs.f32 	%f109, %f6;
	abs.f32 	%f110, %f7;
	add.f32 	%f111, %f109, %f110;
	add.f32 	%f112, %f111, 0f00000000;
	min.f32 	%f113, %f109, %f110;
	max.f32 	%f114, %f109, %f110;
	min.f32 	%f115, %f114, 0f00000000;
	max.f32 	%f116, %f114, 0f00000000;
	mov.b32 	%r27, %f116;
	and.b32  	%r28, %r27, -33554432;
	xor.b32  	%r29, %r28, 2122317824;
	mov.b32 	%f117, %r29;
	mul.f32 	%f118, %f115, %f117;
	mul.f32 	%f119, %f113, %f117;
	mul.f32 	%f120, %f116, %f117;
	mul.f32 	%f121, %f118, %f118;
	fma.rn.f32 	%f122, %f119, %f119, %f121;
	fma.rn.f32 	%f123, %f120, %f120, %f122;
	sqrt.rn.f32 	%f124, %f123;
	or.b32  	%r30, %r28, 8388608;
	mov.b32 	%f125, %r30;
	mul.f32 	%f126, %f124, %f125;
	setp.gt.f32 	%p4, %f111, %f116;
	selp.f32 	%f127, %f126, %f112, %p4;
	setp.eq.f32 	%p5, %f116, 0f7F800000;
	selp.f32 	%f128, 0f7F800000, %f127, %p5;
	mul.f32 	%f129, %f108, %f128;
	min.f32 	%f130, %f5, 0f3F000000;
	mul.f32 	%f8, %f130, %f129;
	setp.leu.f32 	%p6, %f8, %f4;
	@%p6 bra 	$L__BB1_2;
	mul.f32 	%f135, %f18, 0f3BA3D70A;
	sub.f32 	%f136, %f8, %f4;
	mul.f32 	%f137, %f135, %f136;
	min.f32 	%f138, %f137, %f3;
	sub.f32 	%f169, %f3, %f138;
	add.f32 	%f170, %f4, %f138;
	add.f32 	%f171, %f5, %f138;
	bra.uni 	$L__BB1_3;
$L__BB1_2:
	mul.f32 	%f131, %f18, 0f3C23D70A;
	sub.f32 	%f132, %f4, %f8;
	mul.f32 	%f133, %f131, %f132;
	min.f32 	%f134, %f133, %f4;
	add.f32 	%f169, %f3, %f134;
	sub.f32 	%f170, %f4, %f134;
	sub.f32 	%f171, %f5, %f134;
$L__BB1_3:
	ld.param.f32 	%f168, [_Z11erodeKernelfffP6float4P6float3S0_Pf_param_2];
	ld.param.f32 	%f167, [_Z11erodeKernelfffP6float4P6float3S0_Pf_param_1];
	max.f32 	%f139, %f169, 0f00000000;
	max.f32 	%f140, %f171, 0f00000000;
	st.global.v2.f32 	[%rd2+8], {%f139, %f140};
	max.f32 	%f141, %f170, 0f00000000;
	st.global.f32 	[%rd3], %f141;
	bar.sync 	0;
	mul.f32 	%f142, %f18, %f6;
	sub.f32 	%f143, %f1, %f142;
	max.f32 	%f144, %f143, 0f00000000;
	mul.f32 	%f145, %f18, %f7;
	sub.f32 	%f146, %f2, %f145;
	max.f32 	%f147, %f146, 0f00000000;
	add.s32 	%r31, %r1, -1;
	div.rn.f32 	%f148, %f144, %f167;
	cvt.rzi.s32.f32 	%r32, %f148;
	min.u32 	%r33, %r31, %r32;
	add.s32 	%r34, %r2, -1;
	div.rn.f32 	%f149, %f147, %f168;
	cvt.rzi.s32.f32 	%r35, %f149;
	min.u32 	%r36, %r34, %r35;
	add.s32 	%r37, %r33, 1;
	min.u32 	%r38, %r1, %r37;
	add.s32 	%r39, %r36, 1;
	min.u32 	%r40, %r34, %r39;
	mul.lo.s32 	%r41, %r33, %r2;
	add.s32 	%r42, %r36, %r41;
	mul.lo.s32 	%r43, %r38, %r2;
	add.s32 	%r44, %r43, %r36;
	add.s32 	%r45, %r40, %r41;
	add.s32 	%r46, %r40, %r43;
	cvt.rn.f32.u32 	%f150, %r33;
	sub.f32 	%f151, %f148, %f150;
	cvt.rn.f32.u32 	%f152, %r36;
	sub.f32 	%f153, %f149, %f152;
	mov.f32 	%f154, 0f3F800000;
	sub.f32 	%f155, %f154, %f153;
	sub.f32 	%f156, %f154, %f151;
	mul.wide.u32 	%rd28, %r42, 4;
	add.s64 	%rd29, %rd1, %rd28;
	ld.global.f32 	%f157, [%rd29];
	mul.wide.u32 	%rd30, %r44, 4;
	add.s64 	%rd31, %rd1, %rd30;
	ld.global.f32 	%f158, [%rd31];
	mul.f32 	%f159, %f151, %f158;
	fma.rn.f32 	%f160, %f156, %f157, %f159;
	mul.wide.u32 	%rd32, %r45, 4;
	add.s64 	%rd33, %rd1, %rd32;
	ld.global.f32 	%f161, [%rd33];
	mul.wide.u32 	%rd34, %r46, 4;
	add.s64 	%rd35, %rd1, %rd34;
	ld.global.f32 	%f162, [%rd35];
	mul.f32 	%f163, %f151, %f162;
	fma.rn.f32 	%f164, %f156, %f161, %f163;
	mul.f32 	%f165, %f153, %f164;
	fma.rn.f32 	%f166, %f155, %f160, %f165;
	bar.sync 	0;
	st.global.f32 	[%rd3], %f166;
	ret;

}


// ===== COMPILED SASS (sm_100) =====

	.target	sm_100

	.elftype	@"ET_EXEC"


//--------------------- .note.nv.tkinfo           --------------------------
	.section	.note.nv.tkinfo,"",@"SHT_NOTE"
	.sectionflags	@"SHF_NOTE_NV_TKINFO"
	.tkinfo
        /*0018*/ 	.word	0x00000002
        /*0030*/ 	.string	""
        /*0030*/ 	.string	"ptxas"
        /*0030*/ 	.string	"Cuda compilation tools, release 13.0, V13.0.88"
        /*0030*/ 	.string	"Build cuda_13.0.r13.0/compiler.36424714_0"
        /*0030*/ 	.string	"-arch sm_100 -m 64 "



//--------------------- .note.nv.cuinfo           --------------------------
	.section	.note.nv.cuinfo,"",@"SHT_NOTE"
	.sectionflags	@"SHF_NOTE_NV_CUINFO"
        /*0018*/ 	.short	0x0002
        /*001a*/ 	.short	0x0064
        /*001c*/ 	.short	0x0082
	.zero		2


//--------------------- .nv.info                  --------------------------
	.section	.nv.info,"",@"SHT_CUDA_INFO"
	.align	4


	//----- nvinfo : EIATTR_REGCOUNT
	.align		4
        /*0000*/ 	.byte	0x04, 0x2f
        /*0002*/ 	.short	(.L_1 - .L_0)
	.align		4
.L_0:
        /*0004*/ 	.word	index@(_Z13normalsKernelP6float4P6float3)
        /*0008*/ 	.word	0x0000001a


	//----- nvinfo : EIATTR_FRAME_SIZE
	.align		4
.L_1:
        /*000c*/ 	.byte	0x04, 0x11
        /*000e*/ 	.short	(.L_3 - .L_2)
	.align		4
.L_2:
        /*0010*/ 	.word	index@($__internal_3_$__cuda_sm3x_div_rn_noftz_f32_slowpath)
        /*0014*/ 	.word	0x00000000


	//----- nvinfo : EIATTR_FRAME_SIZE
	.align		4
.L_3:
        /*0018*/ 	.byte	0x04, 0x11
        /*001a*/ 	.short	(.L_5 - .L_4)
	.align		4
.L_4:
        /*001c*/ 	.word	index@($__internal_2_$__cuda_sm20_sqrt_rn_f32_slowpath)
        /*0020*/ 	.word	0x00000000


	//----- nvinfo : EIATTR_FRAME_SIZE
	.align		4
.L_5:
        /*0024*/ 	.byte	0x04, 0x11
        /*0026*/ 	.short	(.L_7 - .L_6)
	.align		4
.L_6:
        /*0028*/ 	.word	index@(_Z13normalsKernelP6float4P6float3)
        /*002c*/ 	.word	0x00000000


	//----- nvinfo : EIATTR_REGCOUNT
	.align		4
.L_7:
        /*0030*/ 	.byte	0x04, 0x2f
        /*0032*/ 	.short	(.L_9 - .L_8)
	.align		4
.L_8:
        /*0034*/ 	.word	index@(_Z11erodeKernelfffP6float4P6float3S0_Pf)
        /*0038*/ 	.word	0x0000002a


	//----- nvinfo : EIATTR_FRAME_SIZE
	.align		4
.L_9:
        /*003c*/ 	.byte	0x04, 0x11
        /*003e*/ 	.short	(.L_11 - .L_10)
	.align		4
.L_10:
        /*0040*/ 	.word	index@($__internal_1_$__cuda_sm3x_div_rn_noftz_f32_slowpath)
        /*0044*/ 	.word	0x00000000


	//----- nvinfo : EIATTR_FRAME_SIZE
	.align		4
.L_11:
        /*0048*/ 	.byte	0x04, 0x11
        /*004a*/ 	.short	(.L_13 - .L_12)
	.align		4
.L_12:
        /*004c*/ 	.word	index@($__internal_0_$__cuda_sm20_sqrt_rn_f32_slowpath)
        /*0050*/ 	.word	0x00000000


	//----- nvinfo : EIATTR_FRAME_SIZE
	.align		4
.L_13:
        /*0054*/ 	.byte	0x04, 0x11
        /*0056*/ 	.short	(.L_15 - .L_14)
	.align		4
.L_14:
        /*0058*/ 	.word	index@(_Z11erodeKernelfffP6float4P6float3S0_Pf)
        /*005c*/ 	.word	0x00000000


	//----- nvinfo : EIATTR_MIN_STACK_SIZE
	.align		4
.L_15:
        /*0060*/ 	.byte	0x04, 0x12
        /*0062*/ 	.short	(.L_17 - .L_16)
	.align		4
.L_16:
        /*0064*/ 	.word	index@(_Z11erodeKernelfffP6float4P6float3S0_Pf)
        /*0068*/ 	.word	0x00000000


	//----- nvinfo : EIATTR_MIN_STACK_SIZE
	.align		4
.L_17:
        /*006c*/ 	.byte	0x04, 0x12
        /*006e*/ 	.short	(.L_19 - .L_18)
	.align		4
.L_18:
        /*0070*/ 	.word	index@(_Z13normalsKernelP6float4P6float3)
        /*0074*/ 	.word	0x00000000
.L_19:


//--------------------- .nv.compat                --------------------------
	.section	.nv.compat,"",@"SHT_CUDA_COMPAT_INFO"
	.align	4
        /*0000*/ 	.byte	0x02, 0x09, 0x00, 0x00, 0x02, 0x02, 0x01, 0x00, 0x02, 0x05, 0x05, 0x00, 0x03, 0x07, 0x01, 0x01
        /*0010*/ 	.byte	0x02, 0x03, 0x00, 0x00, 0x02, 0x06, 0x01, 0x00, 0x04, 0x0b, 0x08, 0x00, 0x01, 0x00, 0x00, 0x00
        /*0020*/ 	.byte	0x00, 0x00, 0x00, 0x00


//--------------------- .nv.info._Z11erodeKernelfffP6float4P6float3S0_Pf --------------------------
	.section	.nv.info._Z11erodeKernelfffP6float4P6float3S0_Pf,"",@"SHT_CUDA_INFO"
	.sectionflags	@""
	.align	4


	//----- nvinfo : EIATTR_CUDA_API_VERSION
	.align		4
        /*0000*/ 	.byte	0x04, 0x37
        /*0002*/ 	.short	(.L_21 - .L_20)
.L_20:
        /*0004*/ 	.word	0x00000082


	//----- nvinfo : EIATTR_KPARAM_INFO
	.align		4
.L_21:
        /*0008*/ 	.byte	0x04, 0x17
        /*000a*/ 	.short	(.L_23 - .L_22)
.L_22:
        /*000c*/ 	.word	0x00000000
        /*0010*/ 	.short	0x0006
        /*0012*/ 	.short	0x0028
        /*0014*/ 	.byte	0x00, 0xf5, 0x21, 0x00


	//----- nvinfo : EIATTR_KPARAM_INFO
	.align		4
.L_23:
        /*0018*/ 	.byte	0x04, 0x17
        /*001a*/ 	.short	(.L_25 - .L_24)
.L_24:
        /*001c*/ 	.word	0x00000000
        /*0020*/ 	.short	0x0005
        /*0022*/ 	.short	0x0020
        /*0024*/ 	.byte	0x00, 0xf5, 0x21, 0x00


	//----- nvinfo : EIATTR_KPARAM_INFO
	.align		4
.L_25:
        /*0028*/ 	.byte	0x04, 0x17
        /*002a*/ 	.short	(.L_27 - .L_26)
.L_26:
        /*002c*/ 	.word	0x00000000
        /*0030*/ 	.short	0x0004
        /*0032*/ 	.short	0x0018
        /*0034*/ 	.byte	0x00, 0xf5, 0x21, 0x00


	//----- nvinfo : EIATTR_KPARAM_INFO
	.align		4
.L_27:
        /*0038*/ 	.byte	0x04, 0x17
        /*003a*/ 	.short	(.L_29 - .L_28)
.L_28:
        /*003c*/ 	.word	0x00000000
        /*0040*/ 	.short	0x0003
        /*0042*/ 	.short	0x0010
        /*0044*/ 	.byte	0x00, 0xf5, 0x21, 0x00


	//----- nvinfo : EIATTR_KPARAM_INFO
	.align		4
.L_29:
        /*0048*/ 	.byte	0x04, 0x17
        /*004a*/ 	.short	(.L_31 - .L_30)
.L_30:
        /*004c*/ 	.word	0x00000000
        /*0050*/ 	.short	0x0002
        /*0052*/ 	.short	0x0008
        /*0054*/ 	.byte	0x00, 0xf0, 0x11, 0x00


	//----- nvinfo : EIATTR_KPARAM_INFO
	.align		4
.L_31:
        /*0058*/ 	.byte	0x04, 0x17
        /*005a*/ 	.short	(.L_33 - .L_32)
.L_32:
        /*005c*/ 	.word	0x00000000
        /*0060*/ 	.short	0x0001
        /*0062*/ 	.short	0x0004
        /*0064*/ 	.byte	0x00, 0xf0, 0x11, 0x00


	//----- nvinfo : EIATTR_KPARAM_INFO
	.align		4
.L_33:
        /*0068*/ 	.byte	0x04, 0x17
        /*006a*/ 	.short	(.L_35 - .L_34)
.L_34:
        /*006c*/ 	.word	0x00000000
        /*0070*/ 	.short	0x0000
        /*0072*/ 	.short	0x0000
        /*0074*/ 	.byte	0x00, 0xf0, 0x11, 0x00


	//----- nvinfo : EIATTR_SPARSE_MMA_MASK
	.align		4
.L_35:
        /*0078*/ 	.byte	0x03, 0x50
        /*007a*/ 	.short	0x0000


	//----- nvinfo : EIATTR_MAXREG_COUNT
	.align		4
        /*007c*/ 	.byte	0x03, 0x1b
        /*007e*/ 	.short	0x00ff


	//----- nvinfo : EIATTR_NUM_BARRIERS
	.align		4
        /*0080*/ 	.byte	0x02, 0x4c
        /*0082*/ 	.byte	0x01
	.zero		1


	//----- nvinfo : EIATTR_MERCURY_ISA_VERSION
	.align		4
        /*0084*/ 	.byte	0x03, 0x5f
        /*0086*/ 	.short	0x0101


	//----- nvinfo : EIATTR_VRC_CTA_INIT_COUNT
	.align		4
        /*0088*/ 	.byte	0x02, 0x4a
	.zero		1
	.zero		1


	//----- nvinfo : EIATTR_EXIT_INSTR_OFFSETS
	.align		4
        /*008c*/ 	.byte	0x04, 0x1c
        /*008e*/ 	.short	(.L_37 - .L_36)


	//   ....[0]....
.L_36:
        /*0090*/ 	.word	0x000017f0


	//----- nvinfo : EIATTR_CRS_STACK_SIZE
	.align		4
.L_37:
        /*0094*/ 	.byte	0x04, 0x1e
        /*0096*/ 	.short	(.L_39 - .L_38)
.L_38:
        /*0098*/ 	.word	0x00000000


	//----- nvinfo : EIATTR_CBANK_PARAM_SIZE
	.align		4
.L_39:
        /*009c*/ 	.byte	0x03, 0x19
        /*009e*/ 	.short	0x0030


	//----- nvinfo : EIATTR_PARAM_CBANK
	.align		4
        /*00a0*/ 	.byte	0x04, 0x0a
        /*00a2*/ 	.short	(.L_41 - .L_40)
	.align		4
.L_40:
        /*00a4*/ 	.word	index@(.nv.constant0._Z11erodeKernelfffP6float4P6float3S0_Pf)
        /*00a8*/ 	.short	0x0380
        /*00aa*/ 	.short	0x0030


	//----- nvinfo : EIATTR_SW_WAR
	.align		4
.L_41:
        /*00ac*/ 	.byte	0x04, 0x36
        /*00ae*/ 	.short	(.L_43 - .L_42)
.L_42:
        /*00b0*/ 	.word	0x00000008
.L_43:


//--------------------- .nv.info._Z13normalsKernelP6float4P6float3 --------------------------
	.section	.nv.info._Z13normalsKernelP6float4P6float3,"",@"SHT_CUDA_INFO"
	.sectionflags	@""
	.align	4


	//----- nvinfo : EIATTR_CUDA_API_VERSION
	.align		4
        /*0000*/ 	.byte	0x04, 0x37
        /*0002*/ 	.short	(.L_45 - .L_44)
.L_44:
        /*0004*/ 	.word	0x00000082


	//----- nvinfo : EIATTR_KPARAM_INFO
	.align		4
.L_45:
        /*0008*/ 	.byte	0x04, 0x17
        /*000a*/ 	.short	(.L_47 - .L_46)
.L_46:
        /*000c*/ 	.word	0x00000000
        /*0010*/ 	.short	0x0001
        /*0012*/ 	.short	0x0008
        /*0014*/ 	.byte	0x00, 0xf5, 0x21, 0x00


	//----- nvinfo : EIATTR_KPARAM_INFO
	.align		4
.L_47:
        /*0018*/ 	.byte	0x04, 0x17
        /*001a*/ 	.short	(.L_49 - .L_48)
.L_48:
        /*001c*/ 	.word	0x00000000
        /*0020*/ 	.short	0x0000
        /*0022*/ 	.short	0x0000
        /*0024*/ 	.byte	0x00, 0xf5, 0x21, 0x00


	//----- nvinfo : EIATTR_SPARSE_MMA_MASK
	.align		4
.L_49:
        /*0028*/ 	.byte	0x03, 0x50
        /*002a*/ 	.short	0x0000


	//----- nvinfo : EIATTR_MAXREG_COUNT
	.align		4
        /*002c*/ 	.byte	0x03, 0x1b
        /*002e*/ 	.short	0x00ff


	//----- nvinfo : EIATTR_MERCURY_ISA_VERSION
	.align		4
        /*0030*/ 	.byte	0x03, 0x5f
        /*0032*/ 	.short	0x0101


	//----- nvinfo : EIATTR_UNUSED_LOAD_BYTE_OFFSET
	.align		4
        /*0034*/ 	.byte	0x04, 0x44
        /*0036*/ 	.short	(.L_51 - .L_50)


	//   ....[0]....
.L_50:
        /*0038*/ 	.word	0x00000210
        /*003c*/ 	.word	0x00000fff


	//   ....[1]....
        /*0040*/ 	.word	0x00000230
        /*0044*/ 	.word	0x00000fff


	//   ....[2]....
        /*0048*/ 	.word	0x00000250
        /*004c*/ 	.word	0x00000fff


	//   ....[3]....
        /*0050*/ 	.word	0x00000260
        /*0054*/ 	.word	0x00000fff


	//----- nvinfo : EIATTR_VRC_CTA_INIT_COUNT
	.align		4
.L_51:
        /*0058*/ 	.byte	0x02, 0x4a
	.zero		1
	.zero		1


	//----- nvinfo : EIATTR_EXIT_INSTR_OFFSETS
	.align		4
        /*005c*/ 	.byte	0x04, 0x1c
        /*005e*/ 	.short	(.L_53 - .L_52)


	//   ....[0]....
.L_52:
        /*0060*/ 	.word	0x00000850


	//----- nvinfo : EIATTR_CRS_STACK_SIZE
	.align		4
.L_53:
        /*0064*/ 	.byte	0x04, 0x1e
        /*0066*/ 	.short	(.L_55 - .L_54)
.L_54:
        /*0068*/ 	.word	0x00000000


	//----- nvinfo : EIATTR_CBANK_PARAM_SIZE
	.align		4
.L_55:
        /*006c*/ 	.byte	0x03, 0x19
        /*006e*/ 	.short	0x0010


	//----- nvinfo : EIATTR_PARAM_CBANK
	.align		4
        /*0070*/ 	.byte	0x04, 0x0a
        /*0072*/ 	.short	(.L_57 - .L_56)
	.align		4
.L_56:
        /*0074*/ 	.word	index@(.nv.constant0._Z13normalsKernelP6float4P6float3)
        /*0078*/ 	.short	0x0380
        /*007a*/ 	.short	0x0010


	//----- nvinfo : EIATTR_SW_WAR
	.align		4
.L_57:
        /*007c*/ 	.byte	0x04, 0x36
        /*007e*/ 	.short	(.L_59 - .L_58)
.L_58:
        /*0080*/ 	.word	0x00000008
.L_59:


//--------------------- .nv.callgraph             --------------------------
	.section	.nv.callgraph,"",@"SHT_CUDA_CALLGRAPH"
	.align	4
	.sectionentsize	8
	.align		4
        /*0000*/ 	.word	0x00000000
	.align		4
        /*0004*/ 	.word	0xffffffff
	.align		4
        /*0008*/ 	.word	0x00000000
	.align		4
        /*000c*/ 	.word	0xfffffffe
	.align		4
        /*0010*/ 	.word	0x00000000
	.align		4
        /*0014*/ 	.word	0xfffffffd
	.align		4
        /*0018*/ 	.word	0x00000000
	.align		4
        /*001c*/ 	.word	0xfffffffc


//--------------------- .text._Z11erodeKernelfffP6float4P6float3S0_Pf --------------------------
	.section	.text._Z11erodeKernelfffP6float4P6float3S0_Pf,"ax",@progbits
	.align	128
        .global         _Z11erodeKernelfffP6float4P6float3S0_Pf
        .type           _Z11erodeKernelfffP6float4P6float3S0_Pf,@function
        .size           _Z11erodeKernelfffP6float4P6float3S0_Pf,(.L_x_62 - _Z11erodeKernelfffP6float4P6float3S0_Pf)
        .other          _Z11erodeKernelfffP6float4P6float3S0_Pf,@"STO_CUDA_ENTRY STV_DEFAULT"
_Z11erodeKernelfffP6float4P6float3S0_Pf:
.text._Z11erodeKernelfffP6float4P6float3S0_Pf:
[----:B------:R-:W-:Y:S01]  /*0000*/  LDC R1, c[0x0][0x37c] ;  /* 0x0000df00ff017b82 */ /* 0x000fe20000000800 */
[----:B------:R-:W0:Y:S07]  /*0010*/  S2R R3, SR_TID.X ;  /* 0x0000000000037919 */ /* 0x000e2e0000002100 */
[----:B------:R-:W0:Y:S01]  /*0020*/  LDC R6, c[0x0][0x360] ;  /* 0x0000d800ff067b82 */ /* 0x000e220000000800 */
[----:B------:R-:W1:Y:S07]  /*0030*/  S2R R5, SR_TID.Y ;  /* 0x0000000000057919 */ /* 0x000e6e0000002200 */
[----:B------:R-:W0:Y:S08]  /*0040*/  S2UR UR4, SR_CTAID.X ;  /* 0x00000000000479c3 */ /* 0x000e300000002500 */
[----:B------:R-:W2:Y:S01]  /*0050*/  LDC R2, c[0x0][0x364] ;  /* 0x0000d900ff027b82 */ /* 0x000ea20000000800 */
[----:B------:R-:W3:Y:S01]  /*0060*/  LDCU UR7, c[0x0][0x370] ;  /* 0x00006e00ff0777ac */ /* 0x000ee20008000800 */
[----:B------:R-:W2:Y:S06]  /*0070*/  LDCU UR5, c[0x0][0x374] ;  /* 0x00006e80ff0577ac */ /* 0x000eac0008000800 */
[----:B------:R-:W1:Y:S08]  /*0080*/  S2UR UR6, SR_CTAID.Y ;  /* 0x00000000000679c3 */ /* 0x000e700000002600 */
[----:B------:R-:W4:Y:S01]  /*0090*/  LDC.64 R12, c[0x0][0x390] ;  /* 0x0000e400ff0c7b82 */ /* 0x000f220000000a00 */
[----:B0-----:R-:W-:-:S05]  /*00a0*/  IMAD R0, R6, UR4, R3 ;  /* 0x0000000406007c24 */ /* 0x001fca000f8e0203 */
[----:B------:R-:W-:Y:S01]  /*00b0*/  ISETP.NE.AND P0, PT, R0, RZ, PT ;  /* 0x000000ff0000720c */ /* 0x000fe20003f05270 */
[----:B--2---:R-:W-:Y:S01]  /*00c0*/  IMAD R17, R2, UR5, RZ ;  /* 0x0000000502117c24 */ /* 0x004fe2000f8e02ff */
[----:B------:R-:W0:Y:S01]  /*00d0*/  LDCU.64 UR4, c[0x0][0x358] ;  /* 0x00006b00ff0477ac */ /* 0x000e220008000a00 */
[----:B------:R-:W2:Y:S02]  /*00e0*/  LDC.64 R32, c[0x0][0x380] ;  /* 0x0000e000ff207b82 */ /* 0x000ea40000000a00 */
[----:B------:R-:W-:Y:S02]  /*00f0*/  IMAD R3, R0, R17, -R17 ;  /* 0x0000001100037224 */ /* 0x000fe400078e0a11 */
[----:B-1----:R-:W-:-:S03]  /*0100*/  IMAD R2, R2, UR6, R5 ;  /* 0x0000000602027c24 */ /* 0x002fc6000f8e0205 */
[----:B------:R-:W-:Y:S01]  /*0110*/  SEL R3, R3, RZ, P0 ;  /* 0x000000ff03037207 */ /* 0x000fe20000000000 */
[----:B------:R-:W2:Y:S01]  /*0120*/  LDCU UR6, c[0x0][0x388] ;  /* 0x00007100ff0677ac */ /* 0x000ea20008000800 */
[----:B------:R-:W1:Y:S01]  /*0130*/  LDC.64 R22, c[0x0][0x3a8] ;  /* 0x0000ea00ff167b82 */ /* 0x000e620000000a00 */
[----:B------:R-:W-:Y:S01]  /*0140*/  IMAD R7, R0, R17, R2 ;  /* 0x0000001100077224 */ /* 0x000fe200078e0202 */
[----:B------:R-:W-:-:S03]  /*0150*/  IADD3 R16, PT, PT, R2, R3, RZ ;  /* 0x0000000302107210 */ /* 0x000fc60007ffe0ff */
[----:B----4-:R-:W-:-:S03]  /*0160*/  IMAD.WIDE.U32 R24, R7, 0x10, R12 ;  /* 0x0000001007187825 */ /* 0x010fc600078e000c */
[----:B------:R-:W4:Y:S01]  /*0170*/  LDC.64 R20, c[0x0][0x3a0] ;  /* 0x0000e800ff147b82 */ /* 0x000f220000000a00 */
[----:B------:R-:W-:Y:S01]  /*0180*/  IMAD.WIDE.U32 R14, R16, 0x10, R12 ;  /* 0x00000010100e7825 */ /* 0x000fe200078e000c */
[----:B0-----:R-:W4:Y:S05]  /*0190*/  LDG.E.128 R8, desc[UR4][R24.64] ;  /* 0x0000000418087981 */ /* 0x001f2a000c1e1d00 */
[----:B------:R-:W4:Y:S01]  /*01a0*/  LDG.E.64 R14, desc[UR4][R14.64+0x8] ;  /* 0x000008040e0e7981 */ /* 0x000f22000c1e1b00 */
[----:B--2---:R-:W-:Y:S01]  /*01b0*/  FADD R33, R33, UR6 ;  /* 0x0000000621217e21 */ /* 0x004fe20008000000 */
[----:B---3--:R-:W-:-:S03]  /*01c0*/  IMAD R6, R6, UR7, RZ ;  /* 0x0000000706067c24 */ /* 0x008fc6000f8e02ff */
[----:B------:R-:W-:Y:S01]  /*01d0*/  FMUL R33, R33, 0.5 ;  /* 0x3f00000021217820 */ /* 0x000fe20000400000 */
[----:B------:R-:W-:Y:S02]  /*01e0*/  IADD3 R4, PT, PT, R2, 0x1, RZ ;  /* 0x0000000102047810 */ /* 0x000fe40007ffe0ff */
[----:B------:R-:W-:Y:S01]  /*01f0*/  IADD3 R3, PT, PT, R0, 0x1, RZ ;  /* 0x0000000100037810 */ /* 0x000fe20007ffe0ff */
[----:B------:R-:W0:Y:S01]  /*0200*/  MUFU.RCP R18, R33 ;  /* 0x0000002100127308 */ /* 0x000e220000001000 */
[----:B------:R-:W-:Y:S02]  /*0210*/  ISETP.GE.U32.AND P1, PT, R4, R17, PT ;  /* 0x000000110400720c */ /* 0x000fe40003f26070 */
[----:B------:R-:W-:Y:S02]  /*0220*/  ISETP.GE.U32.AND P0, PT, R3, R6, PT ;  /* 0x000000060300720c */ /* 0x000fe40003f06070 */
[----:B------:R-:W-:Y:S02]  /*0230*/  VIMNMX.U32 R3, PT, PT, R2, 0x1, !PT ;  /* 0x0000000102037848 */ /* 0x000fe40007fe0000 */
[----:B------:R-:W-:-:S03]  /*0240*/  SEL R2, R17, RZ, !P0 ;  /* 0x000000ff11027207 */ /* 0x000fc60004000000 */
[----:B------:R-:W-:Y:S01]  /*0250*/  IMAD R3, R0, R17, R3 ;  /* 0x0000001100037224 */ /* 0x000fe200078e0203 */
[C---:B------:R-:W-:Y:S02]  /*0260*/  IADD3 R5, PT, PT, R7.reuse, R2, RZ ;  /* 0x0000000207057210 */ /* 0x040fe40007ffe0ff */
[----:B------:R-:W-:Y:S02]  /*0270*/  IADD3 R4, PT, PT, R7, 0x1, RZ ;  /* 0x0000000107047810 */ /* 0x000fe40007ffe0ff */
[----:B------:R-:W-:Y:S02]  /*0280*/  IADD3 R2, PT, PT, R3, -0x1, RZ ;  /* 0xffffffff03027810 */ /* 0x000fe40007ffe0ff */
[----:B------:R-:W-:Y:S01]  /*0290*/  @P1 IADD3 R4, PT, PT, R7, RZ, RZ ;  /* 0x000000ff07041210 */ /* 0x000fe20007ffe0ff */
[----:B0-----:R-:W-:Y:S01]  /*02a0*/  FFMA R3, -R33, R18, 1 ;  /* 0x3f80000021037423 */ /* 0x001fe20000000112 */
[----:B------:R-:W-:-:S04]  /*02b0*/  IMAD.WIDE.U32 R26, R5, 0x10, R12 ;  /* 0x00000010051a7825 */ /* 0x000fc800078e000c */
[----:B------:R-:W-:Y:S01]  /*02c0*/  FFMA R3, R18, R3, R18 ;  /* 0x0000000312037223 */ /* 0x000fe20000000012 */
[--C-:B------:R-:W-:Y:S01]  /*02d0*/  IMAD.WIDE.U32 R28, R2, 0x10, R12.reuse ;  /* 0x00000010021c7825 */ /* 0x100fe200078e000c */
[----:B------:R-:W2:Y:S03]  /*02e0*/  LDG.E.64 R26, desc[UR4][R26.64+0x8] ;  /* 0x000008041a1a7981 */ /* 0x000ea6000c1e1b00 */
[----:B------:R-:W-:Y:S02]  /*02f0*/  IMAD.WIDE.U32 R30, R4, 0x10, R12 ;  /* 0x00000010041e7825 */ /* 0x000fe400078e000c */
[----:B------:R-:W3:Y:S04]  /*0300*/  LDG.E.64 R28, desc[UR4][R28.64+0x8] ;  /* 0x000008041c1c7981 */ /* 0x000ee8000c1e1b00 */
[----:B------:R-:W3:Y:S01]  /*0310*/  LDG.E.64 R30, desc[UR4][R30.64+0x8] ;  /* 0x000008041e1e7981 */ /* 0x000ee2000c1e1b00 */
[----:B-1----:R-:W-:-:S04]  /*0320*/  IMAD.WIDE.U32 R22, R7, 0x4, R22 ;  /* 0x0000000407167825 */ /* 0x002fc800078e0016 */
[----:B----4-:R-:W-:Y:S01]  /*0330*/  IMAD.WIDE.U32 R20, R7, 0x10, R20 ;  /* 0x0000001007147825 */ /* 0x010fe200078e0014 */
[----:B------:R0:W5:Y:S03]  /*0340*/  LDG.E R19, desc[UR4][R22.64] ;  /* 0x0000000416137981 */ /* 0x000166000c1e1900 */
[----:B------:R-:W-:-:S04]  /*0350*/  FFMA R11, R32, 9.9999997473787516356e-05, R11 ;  /* 0x38d1b717200b7823 */ /* 0x000fc8000000000b */
[----:B------:R-:W-:Y:S01]  /*0360*/  FADD R34, R10, R11 ;  /* 0x0000000b0a227221 */ /* 0x000fe20000000000 */
[----:B------:R-:W-:-:S04]  /*0370*/  FADD R15, R14, R15 ;  /* 0x0000000f0e0f7221 */ /* 0x000fc80000000000 */
[----:B------:R-:W-:-:S04]  /*0380*/  FADD R0, R34, -R15 ;  /* 0x8000000f22007221 */ /* 0x000fc80000000000 */
[----:B------:R-:W-:-:S04]  /*0390*/  FMUL R0, R0, 9.8066997528076171875 ;  /* 0x411ce83e00007820 */ /* 0x000fc80000400000 */
[----:B------:R-:W-:-:S04]  /*03a0*/  FFMA R12, R0, R3, RZ ;  /* 0x00000003000c7223 */ /* 0x000fc800000000ff */
[----:B------:R-:W-:-:S04]  /*03b0*/  FFMA R13, -R33, R12, R0 ;  /* 0x0000000c210d7223 */ /* 0x000fc80000000100 */
[----:B------:R-:W-:Y:S02]  /*03c0*/  FFMA R3, R3, R13, R12 ;  /* 0x0000000d03037223 */ /* 0x000fe4000000000c */
[----:B------:R0:W5:Y:S01]  /*03d0*/  LDG.E.128 R12, desc[UR4][R20.64] ;  /* 0x00000004140c7981 */ /* 0x000162000c1e1d00 */
[----:B------:R-:W1:Y:S01]  /*03e0*/  FCHK P0, R0, R33 ;  /* 0x0000002100007302 */ /* 0x000e620000000000 */
[C---:B------:R-:W-:Y:S01]  /*03f0*/  FMUL R18, R33.reuse, 3.1414999961853027344 ;  /* 0x40490e5621127820 */ /* 0x040fe20000400000 */
[----:B------:R-:W-:Y:S01]  /*0400*/  BSSY.RECONVERGENT B0, `(.L_x_0) ;  /* 0x000000e000007945 */ /* 0x000fe20003800200 */
[----:B--2---:R-:W-:Y:S02]  /*0410*/  FADD R35, R26, R27 ;  /* 0x0000001b1a237221 */ /* 0x004fe40000000000 */
[----:B------:R-:W-:Y:S01]  /*0420*/  FMUL.D4 R27, R33, R18 ;  /* 0x00000012211b7220 */ /* 0x000fe20000200000 */
[----:B---3--:R-:W-:Y:S01]  /*0430*/  FADD R29, R28, R29 ;  /* 0x0000001d1c1d7221 */ /* 0x008fe20000000000 */
[----:B------:R-:W-:Y:S01]  /*0440*/  FADD R36, R34, -R35 ;  /* 0x8000002322247221 */ /* 0x000fe20000000000 */
[----:B------:R-:W-:-:S02]  /*0450*/  FADD R31, R30, R31 ;  /* 0x0000001f1e1f7221 */ /* 0x000fc40000000000 */
[C---:B------:R-:W-:Y:S01]  /*0460*/  FADD R35, R34.reuse, -R29 ;  /* 0x8000001d22237221 */ /* 0x040fe20000000000 */
[----:B------:R-:W-:Y:S01]  /*0470*/  FMUL R32, R27, R32 ;  /* 0x000000201b207220 */ /* 0x000fe20000400000 */
[----:B------:R-:W-:Y:S01]  /*0480*/  FADD R34, R34, -R31 ;  /* 0x8000001f22227221 */ /* 0x000fe20000000000 */
[----:B01----:R-:W-:Y:S06]  /*0490*/  @!P0 BRA `(.L_x_1) ;  /* 0x0000000000108947 */ /* 0x003fec0003800000 */
[----:B------:R-:W-:Y:S02]  /*04a0*/  MOV R3, R33 ;  /* 0x0000002100037202 */ /* 0x000fe40000000f00 */
[----:B------:R-:W-:-:S07]  /*04b0*/  MOV R18, 0x4d0 ;  /* 0x000004d000127802 */ /* 0x000fce0000000f00 */
[----:B-----5:R-:W-:Y:S05]  /*04c0*/  CALL.REL.NOINC `($__internal_1_$__cuda_sm3x_div_rn_noftz_f32_slowpath) ;  /* 0x00000014002c7944 */ /* 0x020fea0003c00000 */
[----:B------:R-:W-:-:S07]  /*04d0*/  MOV R3, R0 ;  /* 0x0000000000037202 */ /* 0x000fce0000000f00 */
.L_x_1:
[----:B------:R-:W-:Y:S05]  /*04e0*/  BSYNC.RECONVERGENT B0 ;  /* 0x0000000000007941 */ /* 0x000fea0003800200 */
.L_x_0:
[----:B------:R-:W0:Y:S01]  /*04f0*/  MUFU.RCP R0, R33 ;  /* 0x0000002100007308 */ /* 0x000e220000001000 */
[----:B------:R-:W-:Y:S01]  /*0500*/  FMUL R36, R36, 9.8066997528076171875 ;  /* 0x411ce83e24247820 */ /* 0x000fe20000400000 */
[----:B-----5:R-:W-:Y:S01]  /*0510*/  FFMA R12, R32, R3, R12 ;  /* 0x00000003200c7223 */ /* 0x020fe2000000000c */
[----:B------:R-:W-:Y:S04]  /*0520*/  BSSY.RECONVERGENT B0, `(.L_x_2) ;  /* 0x000000e000007945 */ /* 0x000fe80003800200 */
[----:B------:R-:W-:Y:S01]  /*0530*/  FMNMX R12, RZ, R12, !PT ;  /* 0x0000000cff0c7209 */ /* 0x000fe20007800000 */
[----:B------:R-:W1:Y:S01]  /*0540*/  FCHK P0, R36, R33 ;  /* 0x0000002124007302 */ /* 0x000e620000000000 */
[----:B0-----:R-:W-:-:S04]  /*0550*/  FFMA R29, -R33, R0, 1 ;  /* 0x3f800000211d7423 */ /* 0x001fc80000000100 */
[----:B------:R-:W-:-:S04]  /*0560*/  FFMA R0, R0, R29, R0 ;  /* 0x0000001d00007223 */ /* 0x000fc80000000000 */
[----:B------:R-:W-:-:S04]  /*0570*/  FFMA R29, R0, R36, RZ ;  /* 0x00000024001d7223 */ /* 0x000fc800000000ff */
[----:B------:R-:W-:-:S04]  /*0580*/  FFMA R3, -R33, R29, R36 ;  /* 0x0000001d21037223 */ /* 0x000fc80000000124 */
[----:B------:R-:W-:Y:S01]  /*0590*/  FFMA R3, R0, R3, R29 ;  /* 0x0000000300037223 */ /* 0x000fe2000000001d */
[----:B-1----:R-:W-:Y:S06]  /*05a0*/  @!P0 BRA `(.L_x_3) ;  /* 0x0000000000148947 */ /* 0x002fec0003800000 */
[----:B------:R-:W-:Y:S02]  /*05b0*/  MOV R0, R36 ;  /* 0x0000002400007202 */ /* 0x000fe40000000f00 */
[----:B------:R-:W-:Y:S02]  /*05c0*/  MOV R3, R33 ;  /* 0x0000002100037202 */ /* 0x000fe40000000f00 */
[----:B------:R-:W-:-:S07]  /*05d0*/  MOV R18, 0x5f0 ;  /* 0x000005f000127802 */ /* 0x000fce0000000f00 */
[----:B------:R-:W-:Y:S05]  /*05e0*/  CALL.REL.NOINC `($__internal_1_$__cuda_sm3x_div_rn_noftz_f32_slowpath) ;  /* 0x0000001000e47944 */ /* 0x000fea0003c00000 */
[----:B------:R-:W-:-:S07]  /*05f0*/  MOV R3, R0 ;  /* 0x0000000000037202 */ /* 0x000fce0000000f00 */
.L_x_3:
[----:B------:R-:W-:Y:S05]  /*0600*/  BSYNC.RECONVERGENT B0 ;  /* 0x0000000000007941 */ /* 0x000fea0003800200 */
.L_x_2:
[----:B------:R-:W0:Y:S01]  /*0610*/  MUFU.RCP R0, R33 ;  /* 0x0000002100007308 */ /* 0x000e220000001000 */
[----:B------:R-:W-:Y:S01]  /*0620*/  FMUL R18, R35, 9.8066997528076171875 ;  /* 0x411ce83e23127820 */ /* 0x000fe20000400000 */
[----:B------:R-:W-:Y:S01]  /*0630*/  FFMA R13, R32, R3, R13 ;  /* 0x00000003200d7223 */ /* 0x000fe2000000000d */
        /* <DEDUP_REMOVED lines=14> */
.L_x_5:
[----:B------:R-:W-:Y:S05]  /*0720*/  BSYNC.RECONVERGENT B0 ;  /* 0x0000000000007941 */ /* 0x000fea0003800200 */
.L_x_4:
        /* <DEDUP_REMOVED lines=16> */
.L_x_7:
[----:B------:R-:W-:Y:S05]  /*0830*/  BSYNC.RECONVERGENT B0 ;  /* 0x0000000000007941 */ /* 0x000fea0003800200 */
.L_x_6:
[----:B------:R-:W0:Y:S01]  /*0840*/  LDC.64 R28, c[0x0][0x380] ;  /* 0x0000e000ff1c7b82 */ /* 0x000e220000000a00 */
[----:B------:R-:W-:Y:S01]  /*0850*/  FFMA R15, R32, R0, R15 ;  /* 0x00000000200f7223 */ /* 0x000fe2000000000f */
[----:B------:R-:W-:Y:S01]  /*0860*/  FADD R3, R12, R13 ;  /* 0x0000000d0c037221 */ /* 0x000fe20000000000 */
[----:B------:R-:W1:Y:S01]  /*0870*/  LDCU UR6, c[0x0][0x388] ;  /* 0x00007100ff0677ac */ /* 0x000e620008000800 */
[----:B------:R-:W-:Y:S02]  /*0880*/  BSSY.RECONVERGENT B0, `(.L_x_8) ;  /* 0x0000013000007945 */ /* 0x000fe40003800200 */
[----:B------:R-:W-:Y:S01]  /*0890*/  FMNMX R15, RZ, R15, !PT ;  /* 0x0000000fff0f7209 */ /* 0x000fe20007800000 */
[----:B------:R-:W-:-:S04]  /*08a0*/  FADD R0, R14, R3 ;  /* 0x000000030e007221 */ /* 0x000fc80000000000 */
[----:B------:R-:W-:-:S04]  /*08b0*/  FADD R3, R15, R0 ;  /* 0x000000000f037221 */ /* 0x000fc80000000000 */
[----:B0-----:R-:W-:Y:S01]  /*08c0*/  FFMA R31, R3, R28, 9.9999997473787516356e-06 ;  /* 0x3727c5ac031f7423 */ /* 0x001fe2000000001c */
[----:B------:R-:W-:-:S03]  /*08d0*/  FMUL R0, R11, R29 ;  /* 0x0000001d0b007220 */ /* 0x000fc60000400000 */
[----:B------:R-:W0:Y:S01]  /*08e0*/  MUFU.RCP R3, R31 ;  /* 0x0000001f00037308 */ /* 0x000e220000001000 */
[----:B-1----:R-:W-:-:S07]  /*08f0*/  FMUL R0, R0, UR6 ;  /* 0x0000000600007c20 */ /* 0x002fce0008400000 */
        /* <DEDUP_REMOVED lines=8> */
[----:B------:R-:W-:-:S07]  /*0980*/  MOV R18, 0x9a0 ;  /* 0x000009a000127802 */ /* 0x000fce0000000f00 */
[----:B------:R-:W-:Y:S05]  /*0990*/  CALL.REL.NOINC `($__internal_1_$__cuda_sm3x_div_rn_noftz_f32_slowpath) ;  /* 0x0000000c00f87944 */ /* 0x000fea0003c00000 */
[----:B------:R-:W-:-:S07]  /*09a0*/  MOV R3, R0 ;  /* 0x0000000000037202 */ /* 0x000fce0000000f00 */
.L_x_9:
[----:B------:R-:W-:Y:S05]  /*09b0*/  BSYNC.RECONVERGENT B0 ;  /* 0x0000000000007941 */ /* 0x000fea0003800200 */
.L_x_8:
[----:B------:R-:W-:Y:S01]  /*09c0*/  BAR.SYNC.DEFER_BLOCKING 0x0 ;  /* 0x0000000000007b1d */ /* 0x000fe20000010000 */
[----:B------:R-:W-:-:S05]  /*09d0*/  FMNMX R3, R3, 1, PT ;  /* 0x3f80000003037809 */ /* 0x000fca0003800000 */
[-C--:B------:R-:W-:Y:S01]  /*09e0*/  FMUL R12, R12, R3.reuse ;  /* 0x000000030c0c7220 */ /* 0x080fe20000400000 */
[-C--:B------:R-:W-:Y:S01]  /*09f0*/  FMUL R13, R13, R3.reuse ;  /* 0x000000030d0d7220 */ /* 0x080fe20000400000 */
[-C--:B------:R-:W-:Y:S01]  /*0a00*/  FMUL R14, R14, R3.reuse ;  /* 0x000000030e0e7220 */ /* 0x080fe20000400000 */
[----:B------:R-:W-:Y:S01]  /*0a10*/  FMUL R15, R15, R3 ;  /* 0x000000030f0f7220 */ /* 0x000fe20000400000 */
[----:B------:R-:W0:Y:S01]  /*0a20*/  LDC.64 R28, c[0x0][0x3a0] ;  /* 0x0000e800ff1c7b82 */ /* 0x000e220000000a00 */
[----:B------:R-:W1:Y:S07]  /*0a30*/  LDCU.64 UR6, c[0x0][0x380] ;  /* 0x00007000ff0677ac */ /* 0x000e6e0008000a00 */
[----:B------:R-:W1:Y:S01]  /*0a40*/  LDC R39, c[0x0][0x388] ;  /* 0x0000e200ff277b82 */ /* 0x000e620000000800 */
[----:B------:R2:W-:Y:S01]  /*0a50*/  STG.E.128 desc[UR4][R20.64], R12 ;  /* 0x0000000c14007986 */ /* 0x0005e2000c101d04 */
[----:B0-----:R-:W-:-:S04]  /*0a60*/  IMAD.WIDE.U32 R30, R16, 0x10, R28 ;  /* 0x00000010101e7825 */ /* 0x001fc800078e001c */
[--C-:B------:R-:W-:Y:S02]  /*0a70*/  IMAD.WIDE.U32 R34, R5, 0x10, R28.reuse ;  /* 0x0000001005227825 */ /* 0x100fe400078e001c */
[----:B------:R-:W-:Y:S02]  /*0a80*/  BAR.SYNC.DEFER_BLOCKING 0x0 ;  /* 0x0000000000007b1d */ /* 0x000fe40000010000 */
[----:B------:R-:W-:-:S04]  /*0a90*/  IMAD.WIDE.U32 R32, R2, 0x10, R28 ;  /* 0x0000001002207825 */ /* 0x000fc800078e001c */
[----:B------:R-:W-:Y:S01]  /*0aa0*/  IMAD.WIDE.U32 R28, R4, 0x10, R28 ;  /* 0x00000010041c7825 */ /* 0x000fe200078e001c */
[----:B------:R-:W3:Y:S04]  /*0ab0*/  LDG.E R5, desc[UR4][R30.64+0x4] ;  /* 0x000004041e057981 */ /* 0x000ee8000c1e1900 */
[----:B------:R-:W3:Y:S04]  /*0ac0*/  LDG.E R2, desc[UR4][R34.64] ;  /* 0x0000000422027981 */ /* 0x000ee8000c1e1900 */
[----:B------:R-:W4:Y:S04]  /*0ad0*/  LDG.E R37, desc[UR4][R32.64+0xc] ;  /* 0x00000c0420257981 */ /* 0x000f28000c1e1900 */
[----:B------:R-:W5:Y:S01]  /*0ae0*/  LDG.E R4, desc[UR4][R28.64+0x8] ;  /* 0x000008041c047981 */ /* 0x000f62000c1e1900 */
[----:B-1----:R-:W-:Y:S01]  /*0af0*/  FMUL R39, R39, UR7 ;  /* 0x0000000727277c20 */ /* 0x002fe20008400000 */
[----:B------:R-:W-:Y:S01]  /*0b00*/  FADD R3, R12, R13 ;  /* 0x0000000d0c037221 */ /* 0x000fe20000000000 */
[----:B------:R-:W-:Y:S02]  /*0b10*/  BSSY.RECONVERGENT B0, `(.L_x_10) ;  /* 0x0000014000007945 */ /* 0x000fe40003800200 */
[----:B------:R-:W0:Y:S01]  /*0b20*/  MUFU.RCP R18, R39 ;  /* 0x0000002700127308 */ /* 0x000e220000001000 */
[----:B------:R-:W-:-:S04]  /*0b30*/  FADD R0, R14, R3 ;  /* 0x000000030e007221 */ /* 0x000fc80000000000 */
[----:B------:R-:W-:Y:S01]  /*0b40*/  FADD R0, R15, R0 ;  /* 0x000000000f007221 */ /* 0x000fe20000000000 */
[----:B0-----:R-:W-:-:S04]  /*0b50*/  FFMA R3, -R39, R18, 1 ;  /* 0x3f80000027037423 */ /* 0x001fc80000000112 */
[----:B------:R-:W-:Y:S01]  /*0b60*/  FFMA R3, R18, R3, R18 ;  /* 0x0000000312037223 */ /* 0x000fe20000000012 */
[----:B---3--:R-:W-:-:S04]  /*0b70*/  FADD R16, R5, R2 ;  /* 0x0000000205107221 */ /* 0x008fc80000000000 */
[----:B----4-:R-:W-:-:S04]  /*0b80*/  FADD R37, R16, R37 ;  /* 0x0000002510257221 */ /* 0x010fc80000000000 */
[----:B-----5:R-:W-:-:S04]  /*0b90*/  FADD R37, R37, R4 ;  /* 0x0000000425257221 */ /* 0x020fc80000000000 */
[----:B------:R-:W-:-:S04]  /*0ba0*/  FADD R0, -R0, R37 ;  /* 0x0000002500007221 */ /* 0x000fc80000000100 */
[----:B------:R-:W-:-:S04]  /*0bb0*/  FMUL R0, R0, UR6 ;  /* 0x0000000600007c20 */ /* 0x000fc80008400000 */
[----:B------:R-:W0:Y:S01]  /*0bc0*/  FCHK P0, R0, R39 ;  /* 0x0000002700007302 */ /* 0x000e220000000000 */
[----:B------:R-:W-:-:S04]  /*0bd0*/  FFMA R16, R0, R3, RZ ;  /* 0x0000000300107223 */ /* 0x000fc800000000ff */
[----:B------:R-:W-:-:S04]  /*0be0*/  FFMA R18, -R39, R16, R0 ;  /* 0x0000001027127223 */ /* 0x000fc80000000100 */
[----:B------:R-:W-:Y:S01]  /*0bf0*/  FFMA R16, R3, R18, R16 ;  /* 0x0000001203107223 */ /* 0x000fe20000000010 */
[----:B0-2---:R-:W-:Y:S06]  /*0c00*/  @!P0 BRA `(.L_x_11) ;  /* 0x0000000000108947 */ /* 0x005fec0003800000 */
[----:B------:R-:W-:Y:S02]  /*0c10*/  MOV R3, R39 ;  /* 0x0000002700037202 */ /* 0x000fe40000000f00 */
[----:B------:R-:W-:-:S07]  /*0c20*/  MOV R18, 0xc40 ;  /* 0x00000c4000127802 */ /* 0x000fce0000000f00 */
[----:B------:R-:W-:Y:S05]  /*0c30*/  CALL.REL.NOINC `($__internal_1_$__cuda_sm3x_div_rn_noftz_f32_slowpath) ;  /* 0x0000000c00507944 */ /* 0x000fea0003c00000 */
[----:B------:R-:W-:-:S07]  /*0c40*/  MOV R16, R0 ;  /* 0x0000000000107202 */ /* 0x000fce0000000f00 */
.L_x_11:
[----:B------:R-:W-:Y:S05]  /*0c50*/  BSYNC.RECONVERGENT B0 ;  /* 0x0000000000007941 */ /* 0x000fea0003800200 */
.L_x_10:
[----:B------:R-:W-:-:S05]  /*0c60*/  FADD R11, R11, R16 ;  /* 0x000000100b0b7221 */ /* 0x000fca0000000000 */
[----:B------:R-:W-:-:S05]  /*0c70*/  FMNMX R11, RZ, R11, !PT ;  /* 0x0000000bff0b7209 */ /* 0x000fca0007800000 */
[----:B------:R0:W-:Y:S04]  /*0c80*/  STG.E desc[UR4][R24.64+0xc], R11 ;  /* 0x00000c0b18007986 */ /* 0x0001e8000c101904 */
[----:B------:R-:W2:Y:S01]  /*0c90*/  LDG.E R33, desc[UR4][R32.64+0xc] ;  /* 0x00000c0420217981 */ /* 0x000ea2000c1e1900 */
[----:B------:R-:W1:Y:S01]  /*0ca0*/  MUFU.RCP R16, R27 ;  /* 0x0000001b00107308 */ /* 0x000e620000001000 */
[----:B------:R-:W-:Y:S01]  /*0cb0*/  FADD R5, -R12, R5 ;  /* 0x000000050c057221 */ /* 0x000fe20000000100 */
[----:B------:R-:W-:Y:S01]  /*0cc0*/  FADD R2, R13, -R2 ;  /* 0x800000020d027221 */ /* 0x000fe20000000000 */
[----:B------:R-:W-:Y:S01]  /*0cd0*/  FADD R15, R15, -R4 ;  /* 0x800000040f0f7221 */ /* 0x000fe20000000000 */
[----:B------:R-:W-:Y:S02]  /*0ce0*/  BSSY.RECONVERGENT B0, `(.L_x_12) ;  /* 0x0000011000007945 */ /* 0x000fe40003800200 */
[----:B------:R-:W-:-:S04]  /*0cf0*/  FADD R0, R5, R2 ;  /* 0x0000000205007221 */ /* 0x000fc80000000000 */
[----:B------:R-:W-:-:S04]  /*0d00*/  FMUL R0, R0, 0.5 ;  /* 0x3f00000000007820 */ /* 0x000fc80000400000 */
[----:B------:R-:W3:Y:S01]  /*0d10*/  FCHK P0, R0, R27 ;  /* 0x0000001b00007302 */ /* 0x000ee20000000000 */
[----:B-1----:R-:W-:-:S04]  /*0d20*/  FFMA R3, -R27, R16, 1 ;  /* 0x3f8000001b037423 */ /* 0x002fc80000000110 */
[----:B------:R-:W-:-:S04]  /*0d30*/  FFMA R3, R16, R3, R16 ;  /* 0x0000000310037223 */ /* 0x000fc80000000010 */
[----:B------:R-:W-:-:S04]  /*0d40*/  FFMA R4, R0, R3, RZ ;  /* 0x0000000300047223 */ /* 0x000fc800000000ff */
[----:B------:R-:W-:-:S04]  /*0d50*/  FFMA R5, -R27, R4, R0 ;  /* 0x000000041b057223 */ /* 0x000fc80000000100 */
[----:B------:R-:W-:Y:S01]  /*0d60*/  FFMA R5, R3, R5, R4 ;  /* 0x0000000503057223 */ /* 0x000fe20000000004 */
[----:B--2---:R-:W-:-:S04]  /*0d70*/  FADD R14, -R14, R33 ;  /* 0x000000210e0e7221 */ /* 0x004fc80000000100 */
[----:B------:R-:W-:-:S04]  /*0d80*/  FADD R2, R14, R15 ;  /* 0x0000000f0e027221 */ /* 0x000fc80000000000 */
[----:B------:R-:W-:Y:S01]  /*0d90*/  FMUL R2, R2, 0.5 ;  /* 0x3f00000002027820 */ /* 0x000fe20000400000 */
[----:B0--3--:R-:W-:Y:S06]  /*0da0*/  @!P0 BRA `(.L_x_13) ;  /* 0x0000000000108947 */ /* 0x009fec0003800000 */
[----:B------:R-:W-:Y:S02]  /*0db0*/  MOV R3, R27 ;  /* 0x0000001b00037202 */ /* 0x000fe40000000f00 */
[----:B------:R-:W-:-:S07]  /*0dc0*/  MOV R18, 0xde0 ;  /* 0x00000de000127802 */ /* 0x000fce0000000f00 */
[----:B------:R-:W-:Y:S05]  /*0dd0*/  CALL.REL.NOINC `($__internal_1_$__cuda_sm3x_div_rn_noftz_f32_slowpath) ;  /* 0x0000000800e87944 */ /* 0x000fea0003c00000 */
[----:B------:R-:W-:-:S07]  /*0de0*/  MOV R5, R0 ;  /* 0x0000000000057202 */ /* 0x000fce0000000f00 */
.L_x_13:
[----:B------:R-:W-:Y:S05]  /*0df0*/  BSYNC.RECONVERGENT B0 ;  /* 0x0000000000007941 */ /* 0x000fea0003800200 */
.L_x_12:
[----:B------:R-:W0:Y:S01]  /*0e00*/  MUFU.RCP R0, R27 ;  /* 0x0000001b00007308 */ /* 0x000e220000001000 */
[----:B------:R-:W-:Y:S07]  /*0e10*/  BSSY.RECONVERGENT B0, `(.L_x_14) ;  /* 0x000000d000007945 */ /* 0x000fee0003800200 */
        /* <DEDUP_REMOVED lines=12> */
.L_x_15:
[----:B------:R-:W-:Y:S05]  /*0ee0*/  BSYNC.RECONVERGENT B0 ;  /* 0x0000000000007941 */ /* 0x000fea0003800200 */
.L_x_14:
[----:B------:R-:W0:Y:S02]  /*0ef0*/  LDC.64 R12, c[0x0][0x398] ;  /* 0x0000e600ff0c7b82 */ /* 0x000e240000000a00 */
[----:B0-----:R-:W-:-:S05]  /*0f00*/  IMAD.WIDE.U32 R12, R7, 0xc, R12 ;  /* 0x0000000c070c7825 */ /* 0x001fca00078e000c */
[----:B------:R-:W2:Y:S04]  /*0f10*/  LDG.E R7, desc[UR4][R12.64+0x4] ;  /* 0x000004040c077981 */ /* 0x000ea8000c1e1900 */
[----:B------:R-:W3:Y:S04]  /*0f20*/  LDG.E R0, desc[UR4][R12.64] ;  /* 0x000000040c007981 */ /* 0x000ee8000c1e1900 */
[----:B------:R0:W4:Y:S01]  /*0f30*/  LDG.E R15, desc[UR4][R12.64+0x8] ;  /* 0x000008040c0f7981 */ /* 0x000122000c1e1900 */
[----:B------:R-:W-:Y:S01]  /*0f40*/  FMNMX R14, |R4|, |R5|, !PT ;  /* 0x40000005040e7209 */ /* 0x000fe20007800200 */
[----:B------:R-:W-:Y:S03]  /*0f50*/  BSSY.RECONVERGENT B0, `(.L_x_16) ;  /* 0x000001d000007945 */ /* 0x000fe60003800200 */
[----:B------:R-:W-:-:S02]  /*0f60*/  FMNMX R2, RZ, R14, !PT ;  /* 0x0000000eff027209 */ /* 0x000fc40007800000 */
[----:B------:R-:W-:Y:S02]  /*0f70*/  FMNMX R16, RZ, R14, PT ;  /* 0x0000000eff107209 */ /* 0x000fe40003800000 */
[----:B------:R-:W-:Y:S02]  /*0f80*/  LOP3.LUT R3, R2, 0xfe000000, RZ, 0xc0, !PT ;  /* 0xfe00000002037812 */ /* 0x000fe400078ec0ff */
[----:B------:R-:W-:Y:S02]  /*0f90*/  FMNMX R14, |R4|, |R5|, PT ;  /* 0x40000005040e7209 */ /* 0x000fe40003800200 */
[----:B------:R-:W-:-:S05]  /*0fa0*/  LOP3.LUT R21, R3, 0x7e800000, RZ, 0x3c, !PT ;  /* 0x7e80000003157812 */ /* 0x000fca00078e3cff */
[-C--:B------:R-:W-:Y:S01]  /*0fb0*/  FMUL R16, R16, R21.reuse ;  /* 0x0000001510107220 */ /* 0x080fe20000400000 */
[-C--:B------:R-:W-:Y:S01]  /*0fc0*/  FMUL R14, R14, R21.reuse ;  /* 0x000000150e0e7220 */ /* 0x080fe20000400000 */
[----:B------:R-:W-:Y:S02]  /*0fd0*/  FMUL R21, R2, R21 ;  /* 0x0000001502157220 */ /* 0x000fe40000400000 */
[----:B------:R-:W-:-:S04]  /*0fe0*/  FMUL R27, R16, R16 ;  /* 0x00000010101b7220 */ /* 0x000fc80000400000 */
[----:B------:R-:W-:-:S04]  /*0ff0*/  FFMA R14, R14, R14, R27 ;  /* 0x0000000e0e0e7223 */ /* 0x000fc8000000001b */
[----:B0-----:R-:W-:Y:S01]  /*1000*/  FFMA R13, R21, R21, R14 ;  /* 0x00000015150d7223 */ /* 0x001fe2000000000e */
[----:B------:R-:W-:-:S03]  /*1010*/  FADD R21, |R4|, |R5| ;  /* 0x4000000504157221 */ /* 0x000fc60000000200 */
[----:B------:R0:W1:Y:S01]  /*1020*/  MUFU.RSQ R12, R13 ;  /* 0x0000000d000c7308 */ /* 0x0000620000001400 */
[----:B------:R-:W-:-:S04]  /*1030*/  IADD3 R14, PT, PT, R13, -0xd000000, RZ ;  /* 0xf30000000d0e7810 */ /* 0x000fc80007ffe0ff */
[----:B------:R-:W-:Y:S01]  /*1040*/  ISETP.GT.U32.AND P0, PT, R14, 0x727fffff, PT ;  /* 0x727fffff0e00780c */ /* 0x000fe20003f04070 */
[----:B--2---:R-:W-:-:S04]  /*1050*/  FMUL R7, R7, R4 ;  /* 0x0000000407077220 */ /* 0x004fc80000400000 */
[----:B---3--:R-:W-:Y:S01]  /*1060*/  FFMA R0, R0, R5, R7 ;  /* 0x0000000500007223 */ /* 0x008fe20000000007 */
[----:B------:R-:W-:-:S03]  /*1070*/  FADD R7, RZ, R21 ;  /* 0x00000015ff077221 */ /* 0x000fc60000000000 */
[----:B----4-:R-:W-:-:S04]  /*1080*/  FADD R0, R0, R15 ;  /* 0x0000000f00007221 */ /* 0x010fc80000000000 */
[----:B------:R-:W-:Y:S01]  /*1090*/  FMUL R20, R0, -0.10000000149011611938 ;  /* 0xbdcccccd00147820 */ /* 0x000fe20000400000 */
[----:B01----:R-:W-:Y:S06]  /*10a0*/  @!P0 BRA `(.L_x_17) ;  /* 0x00000000000c8947 */ /* 0x003fec0003800000 */
[----:B------:R-:W-:-:S07]  /*10b0*/  MOV R18, 0x10d0 ;  /* 0x000010d000127802 */ /* 0x000fce0000000f00 */
[----:B------:R-:W-:Y:S05]  /*10c0*/  CALL.REL.NOINC `($__internal_0_$__cuda_sm20_sqrt_rn_f32_slowpath) ;  /* 0x0000000400cc7944 */ /* 0x000fea0003c00000 */
[----:B------:R-:W-:Y:S05]  /*10d0*/  BRA `(.L_x_18) ;  /* 0x0000000000107947 */ /* 0x000fea0003800000 */
.L_x_17:
[----:B------:R-:W-:Y:S01]  /*10e0*/  FMUL.FTZ R0, R13, R12 ;  /* 0x0000000c0d007220 */ /* 0x000fe20000410000 */
[----:B------:R-:W-:-:S03]  /*10f0*/  FMUL.FTZ R12, R12, 0.5 ;  /* 0x3f0000000c0c7820 */ /* 0x000fc60000410000 */
[----:B------:R-:W-:-:S04]  /*1100*/  FFMA R13, -R0, R0, R13 ;  /* 0x00000000000d7223 */ /* 0x000fc8000000010d */
[----:B------:R-:W-:-:S07]  /*1110*/  FFMA R0, R13, R12, R0 ;  /* 0x0000000c0d007223 */ /* 0x000fce0000000000 */
.L_x_18:
[----:B------:R-:W-:Y:S05]  /*1120*/  BSYNC.RECONVERGENT B0 ;  /* 0x0000000000007941 */ /* 0x000fea0003800200 */
.L_x_16:
[----:B------:R-:W-:Y:S01]  /*1130*/  FSETP.GT.AND P0, PT, R21, R2, PT ;  /* 0x000000021500720b */ /* 0x000fe20003f04000 */
[----:B------:R-:W-:Y:S01]  /*1140*/  BSSY.RECONVERGENT B0, `(.L_x_19) ;  /* 0x000001d000007945 */ /* 0x000fe20003800200 */
[----:B------:R-:W-:-:S11]  /*1150*/  LOP3.LUT R3, R3, 0x800000, RZ, 0xfc, !PT ;  /* 0x0080000003037812 */ /* 0x000fd600078efcff */
[----:B------:R-:W-:Y:S01]  /*1160*/  @P0 FMUL R7, R3, R0 ;  /* 0x0000000003070220 */ /* 0x000fe20000400000 */
[----:B------:R-:W-:Y:S02]  /*1170*/  FSETP.NEU.AND P0, PT, R2, +INF , PT ;  /* 0x7f8000000200780b */ /* 0x000fe40003f0d000 */
[----:B------:R-:W-:Y:S02]  /*1180*/  FMNMX R0, R11, 0.5, PT ;  /* 0x3f0000000b007809 */ /* 0x000fe40003800000 */
[----:B------:R-:W-:-:S05]  /*1190*/  FSEL R7, R7, +INF , P0 ;  /* 0x7f80000007077808 */ /* 0x000fca0000000000 */
[----:B------:R-:W-:-:S04]  /*11a0*/  FMUL R7, R20, R7 ;  /* 0x0000000714077220 */ /* 0x000fc80000400000 */
[----:B------:R-:W-:-:S05]  /*11b0*/  FMUL R0, R7, R0 ;  /* 0x0000000007007220 */ /* 0x000fca0000400000 */
[----:B------:R-:W-:-:S13]  /*11c0*/  FSETP.GT.AND P0, PT, R0, R19, PT ;  /* 0x000000130000720b */ /* 0x000fda0003f04000 */
[----:B------:R-:W-:Y:S05]  /*11d0*/  @!P0 BRA `(.L_x_20) ;  /* 0x0000000000288947 */ /* 0x000fea0003800000 */
[----:B------:R-:W0:Y:S01]  /*11e0*/  LDCU UR6, c[0x0][0x380] ;  /* 0x00007000ff0677ac */ /* 0x000e220008000800 */
[----:B------:R-:W-:Y:S01]  /*11f0*/  FADD R3, -R19, R0 ;  /* 0x0000000013037221 */ /* 0x000fe20000000100 */
[----:B0-----:R-:W-:-:S05]  /*1200*/  MOV R12, UR6 ;  /* 0x00000006000c7c02 */ /* 0x001fca0008000f00 */
[----:B------:R-:W-:-:S04]  /*1210*/  FMUL R0, R12, 0.0049999998882412910461 ;  /* 0x3ba3d70a0c007820 */ /* 0x000fc80000400000 */
[----:B------:R-:W-:-:S05]  /*1220*/  FMUL R3, R0, R3 ;  /* 0x0000000300037220 */ /* 0x000fca0000400000 */
[----:B------:R-:W-:-:S05]  /*1230*/  FMNMX R0, R10, R3, PT ;  /* 0x000000030a007209 */ /* 0x000fca0003800000 */
[--C-:B------:R-:W-:Y:S01]  /*1240*/  FADD R10, R10, -R0.reuse ;  /* 0x800000000a0a7221 */ /* 0x100fe20000000000 */
[--C-:B------:R-:W-:Y:S01]  /*1250*/  FADD R19, R19, R0.reuse ;  /* 0x0000000013137221 */ /* 0x100fe20000000000 */
[----:B------:R-:W-:Y:S01]  /*1260*/  FADD R11, R11, R0 ;  /* 0x000000000b0b7221 */ /* 0x000fe20000000000 */
[----:B------:R-:W-:Y:S06]  /*1270*/  BRA `(.L_x_21) ;  /* 0x0000000000247947 */ /* 0x000fec0003800000 */
.L_x_20:
[----:B------:R-:W0:Y:S01]  /*1280*/  LDCU UR6, c[0x0][0x380] ;  /* 0x00007000ff0677ac */ /* 0x000e220008000800 */
[----:B------:R-:W-:Y:S01]  /*1290*/  FADD R3, R19, -R0 ;  /* 0x8000000013037221 */ /* 0x000fe20000000000 */
[----:B0-----:R-:W-:-:S05]  /*12a0*/  MOV R12, UR6 ;  /* 0x00000006000c7c02 */ /* 0x001fca0008000f00 */
[----:B------:R-:W-:-:S04]  /*12b0*/  FMUL R0, R12, 0.0099999997764825820923 ;  /* 0x3c23d70a0c007820 */ /* 0x000fc80000400000 */
[----:B------:R-:W-:-:S05]  /*12c0*/  FMUL R0, R0, R3 ;  /* 0x0000000300007220 */ /* 0x000fca0000400000 */
[----:B------:R-:W-:-:S05]  /*12d0*/  FMNMX R0, R19, R0, PT ;  /* 0x0000000013007209 */ /* 0x000fca0003800000 */
[--C-:B------:R-:W-:Y:S01]  /*12e0*/  FADD R10, R10, R0.reuse ;  /* 0x000000000a0a7221 */ /* 0x100fe20000000000 */
[--C-:B------:R-:W-:Y:S01]  /*12f0*/  FADD R19, R19, -R0.reuse ;  /* 0x8000000013137221 */ /* 0x100fe20000000000 */
[----:B------:R-:W-:-:S07]  /*1300*/  FADD R11, R11, -R0 ;  /* 0x800000000b0b7221 */ /* 0x000fce0000000000 */
.L_x_21:
[----:B------:R-:W-:Y:S05]  /*1310*/  BSYNC.RECONVERGENT B0 ;  /* 0x0000000000007941 */ /* 0x000fea0003800200 */
.L_x_19:
[----:B------:R-:W0:Y:S01]  /*1320*/  LDC R13, c[0x0][0x384] ;  /* 0x0000e100ff0d7b82 */ /* 0x000e220000000800 */
[----:B------:R-:W-:Y:S01]  /*1330*/  FFMA R0, -R5, R12, R8 ;  /* 0x0000000c05007223 */ /* 0x000fe20000000108 */
[----:B------:R-:W-:Y:S01]  /*1340*/  FMNMX R10, RZ, R10, !PT ;  /* 0x0000000aff0a7209 */ /* 0x000fe20007800000 */
[----:B------:R-:W-:Y:S01]  /*1350*/  FFMA R4, -R4, R12, R9 ;  /* 0x0000000c04047223 */ /* 0x000fe20000000109 */
[----:B------:R-:W-:Y:S01]  /*1360*/  FMNMX R11, RZ, R11, !PT ;  /* 0x0000000bff0b7209 */ /* 0x000fe20007800000 */
[----:B------:R-:W-:Y:S01]  /*1370*/  BSSY.RECONVERGENT B0, `(.L_x_22) ;  /* 0x0000015000007945 */ /* 0x000fe20003800200 */
[----:B------:R-:W-:Y:S02]  /*1380*/  FMNMX R0, RZ, R0, !PT ;  /* 0x00000000ff007209 */ /* 0x000fe40007800000 */
[----:B------:R-:W-:Y:S01]  /*1390*/  FMNMX R19, RZ, R19, !PT ;  /* 0x00000013ff137209 */ /* 0x000fe20007800000 */
[----:B------:R1:W-:Y:S01]  /*13a0*/  STG.E.64 desc[UR4][R24.64+0x8], R10 ;  /* 0x0000080a18007986 */ /* 0x0003e2000c101b04 */
[----:B------:R-:W-:-:S03]  /*13b0*/  FMNMX R4, RZ, R4, !PT ;  /* 0x00000004ff047209 */ /* 0x000fc60007800000 */
[----:B------:R1:W-:Y:S01]  /*13c0*/  STG.E desc[UR4][R22.64], R19 ;  /* 0x0000001316007986 */ /* 0x0003e2000c101904 */
[----:B0-----:R-:W0:Y:S01]  /*13d0*/  MUFU.RCP R2, R13 ;  /* 0x0000000d00027308 */ /* 0x001e220000001000 */
[----:B------:R-:W-:Y:S07]  /*13e0*/  BAR.SYNC.DEFER_BLOCKING 0x0 ;  /* 0x0000000000007b1d */ /* 0x000fee0000010000 */
[----:B------:R-:W2:Y:S01]  /*13f0*/  FCHK P0, R0, R13 ;  /* 0x0000000d00007302 */ /* 0x000ea20000000000 */
[----:B0-----:R-:W-:-:S04]  /*1400*/  FFMA R3, R2, -R13, 1 ;  /* 0x3f80000002037423 */ /* 0x001fc8000000080d */
[----:B------:R-:W-:-:S04]  /*1410*/  FFMA R3, R2, R3, R2 ;  /* 0x0000000302037223 */ /* 0x000fc80000000002 */
[----:B------:R-:W-:-:S04]  /*1420*/  FFMA R7, R0, R3, RZ ;  /* 0x0000000300077223 */ /* 0x000fc800000000ff */
[----:B------:R-:W-:-:S04]  /*1430*/  FFMA R2, R7, -R13, R0 ;  /* 0x8000000d07027223 */ /* 0x000fc80000000000 */
[----:B------:R-:W-:Y:S01]  /*1440*/  FFMA R7, R3, R2, R7 ;  /* 0x0000000203077223 */ /* 0x000fe20000000007 */
[----:B------:R-:W-:Y:S01]  /*1450*/  IADD3 R2, PT, PT, R6, -0x1, RZ ;  /* 0xffffffff06027810 */ /* 0x000fe20007ffe0ff */
[----:B-12---:R-:W-:Y:S06]  /*1460*/  @!P0 BRA `(.L_x_23) ;  /* 0x0000000000148947 */ /* 0x006fec0003800000 */
[----:B------:R-:W0:Y:S01]  /*1470*/  LDCU UR6, c[0x0][0x384] ;  /* 0x00007080ff0677ac */ /* 0x000e220008000800 */
[----:B------:R-:W-:Y:S02]  /*1480*/  MOV R18, 0x14b0 ;  /* 0x000014b000127802 */ /* 0x000fe40000000f00 */
[----:B0-----:R-:W-:-:S07]  /*1490*/  MOV R3, UR6 ;  /* 0x0000000600037c02 */ /* 0x001fce0008000f00 */
[----:B------:R-:W-:Y:S05]  /*14a0*/  CALL.REL.NOINC `($__internal_1_$__cuda_sm3x_div_rn_noftz_f32_slowpath) ;  /* 0x0000000400347944 */ /* 0x000fea0003c00000 */
[----:B------:R-:W-:-:S07]  /*14b0*/  MOV R7, R0 ;  /* 0x0000000000077202 */ /* 0x000fce0000000f00 */
.L_x_23:
[----:B------:R-:W-:Y:S05]  /*14c0*/  BSYNC.RECONVERGENT B0 ;  /* 0x0000000000007941 */ /* 0x000fea0003800200 */
.L_x_22:
[----:B------:R-:W0:Y:S01]  /*14d0*/  LDC R9, c[0x0][0x388] ;  /* 0x0000e200ff097b82 */ /* 0x000e220000000800 */
[----:B------:R-:W1:Y:S01]  /*14e0*/  F2I.TRUNC.NTZ R3, R7 ;  /* 0x0000000700037305 */ /* 0x000e62000020f100 */
[----:B------:R-:W-:Y:S01]  /*14f0*/  BSSY.RECONVERGENT B0, `(.L_x_24) ;  /* 0x0000010000007945 */ /* 0x000fe20003800200 */
[----:B-1----:R-:W-:-:S06]  /*1500*/  VIMNMX.U32 R2, PT, PT, R2, R3, PT ;  /* 0x0000000302027248 */ /* 0x002fcc0003fe0000 */
[----:B0-----:R-:W0:Y:S08]  /*1510*/  MUFU.RCP R0, R9 ;  /* 0x0000000900007308 */ /* 0x001e300000001000 */
[----:B------:R-:W1:Y:S01]  /*1520*/  FCHK P0, R4, R9 ;  /* 0x0000000904007302 */ /* 0x000e620000000000 */
[----:B0-----:R-:W-:-:S04]  /*1530*/  FFMA R5, R0, -R9, 1 ;  /* 0x3f80000000057423 */ /* 0x001fc80000000809 */
[----:B------:R-:W-:-:S04]  /*1540*/  FFMA R5, R0, R5, R0 ;  /* 0x0000000500057223 */ /* 0x000fc80000000000 */
[----:B------:R-:W-:-:S04]  /*1550*/  FFMA R0, R4, R5, RZ ;  /* 0x0000000504007223 */ /* 0x000fc800000000ff */
[----:B------:R-:W-:-:S04]  /*1560*/  FFMA R8, R0, -R9, R4 ;  /* 0x8000000900087223 */ /* 0x000fc80000000004 */
[----:B------:R-:W-:Y:S01]  /*1570*/  FFMA R0, R5, R8, R0 ;  /* 0x0000000805007223 */ /* 0x000fe20000000000 */
[----:B------:R-:W-:Y:S01]  /*1580*/  IADD3 R5, PT, PT, R17, -0x1, RZ ;  /* 0xffffffff11057810 */ /* 0x000fe20007ffe0ff */
[----:B-1----:R-:W-:Y:S06]  /*1590*/  @!P0 BRA `(.L_x_25) ;  /* 0x0000000000148947 */ /* 0x002fec0003800000 */
[----:B------:R-:W0:Y:S01]  /*15a0*/  LDCU UR6, c[0x0][0x388] ;  /* 0x00007100ff0677ac */ /* 0x000e220008000800 */
[----:B------:R-:W-:Y:S02]  /*15b0*/  MOV R0, R4 ;  /* 0x0000000400007202 */ /* 0x000fe40000000f00 */
[----:B------:R-:W-:Y:S02]  /*15c0*/  MOV R18, 0x15f0 ;  /* 0x000015f000127802 */ /* 0x000fe40000000f00 */
[----:B0-----:R-:W-:-:S07]  /*15d0*/  MOV R3, UR6 ;  /* 0x0000000600037c02 */ /* 0x001fce0008000f00 */
[----:B------:R-:W-:Y:S05]  /*15e0*/  CALL.REL.NOINC `($__internal_1_$__cuda_sm3x_div_rn_noftz_f32_slowpath) ;  /* 0x0000000000e47944 */ /* 0x000fea0003c00000 */
.L_x_25:
[----:B------:R-:W-:Y:S05]  /*15f0*/  BSYNC.RECONVERGENT B0 ;  /* 0x0000000000007941 */ /* 0x000fea0003800200 */
.L_x_24:
[----:B------:R-:W0:Y:S01]  /*1600*/  F2I.TRUNC.NTZ R4, R0 ;  /* 0x0000000000047305 */ /* 0x000e22000020f100 */
[----:B------:R-:W1:Y:S01]  /*1610*/  LDC.64 R14, c[0x0][0x3a8] ;  /* 0x0000ea00ff0e7b82 */ /* 0x000e620000000a00 */
[----:B------:R-:W-:Y:S02]  /*1620*/  VIADDMNMX.U32 R6, R2, 0x1, R6, PT ;  /* 0x0000000102067846 */ /* 0x000fe40003800006 */
[----:B0-----:R-:W-:-:S04]  /*1630*/  VIMNMX.U32 R16, PT, PT, R5, R4, PT ;  /* 0x0000000405107248 */ /* 0x001fc80003fe0000 */
[----:B------:R-:W-:Y:S01]  /*1640*/  VIADDMNMX.U32 R5, R16, 0x1, R5, PT ;  /* 0x0000000110057846 */ /* 0x000fe20003800005 */
[----:B------:R-:W-:-:S04]  /*1650*/  IMAD R9, R17, R6, R16 ;  /* 0x0000000611097224 */ /* 0x000fc800078e0210 */
[C-C-:B------:R-:W-:Y:S02]  /*1660*/  IMAD R13, R17.reuse, R6, R5.reuse ;  /* 0x00000006110d7224 */ /* 0x140fe400078e0205 */
[----:B------:R-:W-:Y:S02]  /*1670*/  IMAD R11, R17, R2, R5 ;  /* 0x00000002110b7224 */ /* 0x000fe400078e0205 */
[----:B-1----:R-:W-:-:S04]  /*1680*/  IMAD.WIDE.U32 R12, R13, 0x4, R14 ;  /* 0x000000040d0c7825 */ /* 0x002fc800078e000e */
[----:B------:R-:W-:Y:S02]  /*1690*/  IMAD R5, R17, R2, R16 ;  /* 0x0000000211057224 */ /* 0x000fe400078e0210 */
[--C-:B------:R-:W-:Y:S01]  /*16a0*/  IMAD.WIDE.U32 R8, R9, 0x4, R14.reuse ;  /* 0x0000000409087825 */ /* 0x100fe200078e000e */
[----:B------:R-:W2:Y:S03]  /*16b0*/  LDG.E R13, desc[UR4][R12.64] ;  /* 0x000000040c0d7981 */ /* 0x000ea6000c1e1900 */
[--C-:B------:R-:W-:Y:S02]  /*16c0*/  IMAD.WIDE.U32 R10, R11, 0x4, R14.reuse ;  /* 0x000000040b0a7825 */ /* 0x100fe400078e000e */
[----:B------:R-:W3:Y:S02]  /*16d0*/  LDG.E R9, desc[UR4][R8.64] ;  /* 0x0000000408097981 */ /* 0x000ee4000c1e1900 */
[----:B------:R-:W-:-:S02]  /*16e0*/  IMAD.WIDE.U32 R4, R5, 0x4, R14 ;  /* 0x0000000405047825 */ /* 0x000fc400078e000e */
[----:B------:R-:W4:Y:S04]  /*16f0*/  LDG.E R11, desc[UR4][R10.64] ;  /* 0x000000040a0b7981 */ /* 0x000f28000c1e1900 */
[----:B------:R-:W5:Y:S01]  /*1700*/  LDG.E R5, desc[UR4][R4.64] ;  /* 0x0000000404057981 */ /* 0x000f62000c1e1900 */
[----:B------:R-:W-:Y:S02]  /*1710*/  I2FP.F32.U32 R2, R2 ;  /* 0x0000000200027245 */ /* 0x000fe40000201000 */
[----:B------:R-:W-:-:S03]  /*1720*/  I2FP.F32.U32 R3, R16 ;  /* 0x0000001000037245 */ /* 0x000fc60000201000 */
[----:B------:R-:W-:-:S04]  /*1730*/  FADD R2, -R2, R7 ;  /* 0x0000000702027221 */ /* 0x000fc80000000100 */
[----:B------:R-:W-:Y:S01]  /*1740*/  FADD R6, -R2, 1 ;  /* 0x3f80000002067421 */ /* 0x000fe20000000100 */
[----:B------:R-:W-:-:S04]  /*1750*/  FADD R3, -R3, R0 ;  /* 0x0000000003037221 */ /* 0x000fc80000000100 */
[----:B------:R-:W-:Y:S01]  /*1760*/  FADD R0, -R3, 1 ;  /* 0x3f80000003007421 */ /* 0x000fe20000000100 */
[----:B------:R-:W-:Y:S01]  /*1770*/  BAR.SYNC.DEFER_BLOCKING 0x0 ;  /* 0x0000000000007b1d */ /* 0x000fe20000010000 */
[C---:B--2---:R-:W-:Y:S01]  /*1780*/  FMUL R7, R2.reuse, R13 ;  /* 0x0000000d02077220 */ /* 0x044fe20000400000 */
[----:B---3--:R-:W-:-:S03]  /*1790*/  FMUL R2, R2, R9 ;  /* 0x0000000902027220 */ /* 0x008fc60000400000 */
[C---:B----4-:R-:W-:Y:S01]  /*17a0*/  FFMA R12, R6.reuse, R11, R7 ;  /* 0x0000000b060c7223 */ /* 0x050fe20000000007 */
[----:B-----5:R-:W-:-:S03]  /*17b0*/  FFMA R7, R6, R5, R2 ;  /* 0x0000000506077223 */ /* 0x020fc60000000002 */
[----:B------:R-:W-:-:S04]  /*17c0*/  FMUL R3, R3, R12 ;  /* 0x0000000c03037220 */ /* 0x000fc80000400000 */
[----:B------:R-:W-:-:S05]  /*17d0*/  FFMA R3, R0, R7, R3 ;  /* 0x0000000700037223 */ /* 0x000fca0000000003 */
[----:B------:R-:W-:Y:S01]  /*17e0*/  STG.E desc[UR4][R22.64], R3 ;  /* 0x0000000316007986 */ /* 0x000fe2000c101904 */
[----:B------:R-:W-:Y:S05]  /*17f0*/  EXIT ;  /* 0x000000000000794d */ /* 0x000fea0003800000 */
        .weak           $__internal_0_$__cuda_sm20_sqrt_rn_f32_slowpath
        .type           $__internal_0_$__cuda_sm20_sqrt_rn_f32_slowpath,@function
        .size           $__internal_0_$__cuda_sm20_sqrt_rn_f32_slowpath,($__internal_1_$__cuda_sm3x_div_rn_noftz_f32_slowpath - $__internal_0_$__cuda_sm20_sqrt_rn_f32_slowpath)
$__internal_0_$__cuda_sm20_sqrt_rn_f32_slowpath:
[----:B------:R-:W-:-:S13]  /*1800*/  LOP3.LUT P0, RZ, R13, 0x7fffffff, RZ, 0xc0, !PT ;  /* 0x7fffffff0dff7812 */ /* 0x000fda000780c0ff */
[----:B------:R-:W-:Y:S01]  /*1810*/  @!P0 MOV R12, R13 ;  /* 0x0000000d000c8202 */ /* 0x000fe20000000f00 */
[----:B------:R-:W-:Y:S06]  /*1820*/  @!P0 BRA `(.L_x_26) ;  /* 0x0000000000448947 */ /* 0x000fec0003800000 */
[----:B------:R-:W-:Y:S02]  /*1830*/  FSETP.GEU.FTZ.AND P0, PT, R13, RZ, PT ;  /* 0x000000ff0d00720b */ /* 0x000fe40003f1e000 */
[----:B------:R-:W-:-:S11]  /*1840*/  MOV R0, R13 ;  /* 0x0000000d00007202 */ /* 0x000fd60000000f00 */
[----:B------:R-:W-:Y:S01]  /*1850*/  @!P0 MOV R12, 0x7fffffff ;  /* 0x7fffffff000c8802 */ /* 0x000fe20000000f00 */
[----:B------:R-:W-:Y:S06]  /*1860*/  @!P0 BRA `(.L_x_26) ;  /* 0x0000000000348947 */ /* 0x000fec0003800000 */
[----:B------:R-:W-:-:S13]  /*1870*/  FSETP.GTU.FTZ.AND P0, PT, |R0|, +INF , PT ;  /* 0x7f8000000000780b */ /* 0x000fda0003f1c200 */
[----:B------:R-:W-:Y:S01]  /*1880*/  @P0 FADD.FTZ R12, R0, 1 ;  /* 0x3f800000000c0421 */ /* 0x000fe20000010000 */
[----:B------:R-:W-:Y:S06]  /*1890*/  @P0 BRA `(.L_x_26) ;  /* 0x0000000000280947 */ /* 0x000fec0003800000 */
[----:B------:R-:W-:-:S13]  /*18a0*/  FSETP.NEU.FTZ.AND P0, PT, |R0|, +INF , PT ;  /* 0x7f8000000000780b */ /* 0x000fda0003f1d200 */
[----:B------:R-:W-:-:S04]  /*18b0*/  @P0 FFMA R13, R0, 1.84467440737095516160e+19, RZ ;  /* 0x5f800000000d0823 */ /* 0x000fc800000000ff */
[----:B------:R-:W0:Y:S02]  /*18c0*/  @P0 MUFU.RSQ R12, R13 ;  /* 0x0000000d000c0308 */ /* 0x000e240000001400 */
[----:B0-----:R-:W-:Y:S01]  /*18d0*/  @P0 FMUL.FTZ R14, R13, R12 ;  /* 0x0000000c0d0e0220 */ /* 0x001fe20000410000 */
[----:B------:R-:W-:Y:S01]  /*18e0*/  @P0 FMUL.FTZ R16, R12, 0.5 ;  /* 0x3f0000000c100820 */ /* 0x000fe20000410000 */
[----:B------:R-:W-:Y:S02]  /*18f0*/  @!P0 MOV R12, R0 ;  /* 0x00000000000c8202 */ /* 0x000fe40000000f00 */
[----:B------:R-:W-:-:S04]  /*1900*/  @P0 FADD.FTZ R15, -R14, -RZ ;  /* 0x800000ff0e0f0221 */ /* 0x000fc80000010100 */
[----:B------:R-:W-:-:S04]  /*1910*/  @P0 FFMA R15, R14, R15, R13 ;  /* 0x0000000f0e0f0223 */ /* 0x000fc8000000000d */
[----:B------:R-:W-:-:S04]  /*1920*/  @P0 FFMA R15, R15, R16, R14 ;  /* 0x000000100f0f0223 */ /* 0x000fc8000000000e */
[----:B------:R-:W-:-:S07]  /*1930*/  @P0 FMUL.FTZ R12, R15, 2.3283064365386962891e-10 ;  /* 0x2f8000000f0c0820 */ /* 0x000fce0000410000 */
.L_x_26:
[----:B------:R-:W-:Y:S01]  /*1940*/  HFMA2 R13, -RZ, RZ, 0, 0 ;  /* 0x00000000ff0d7431 */ /* 0x000fe200000001ff */
[----:B------:R-:W-:Y:S02]  /*1950*/  MOV R0, R12 ;  /* 0x0000000c00007202 */ /* 0x000fe40000000f00 */
[----:B------:R-:W-:-:S04]  /*1960*/  MOV R12, R18 ;  /* 0x00000012000c7202 */ /* 0x000fc80000000f00 */
[----:B------:R-:W-:Y:S05]  /*1970*/  RET.REL.NODEC R12 `(_Z11erodeKernelfffP6float4P6float3S0_Pf) ;  /* 0xffffffe40ca07950 */ /* 0x000fea0003c3ffff */
        .weak           $__internal_1_$__cuda_sm3x_div_rn_noftz_f32_slowpath
        .type           $__internal_1_$__cuda_sm3x_div_rn_noftz_f32_slowpath,@function
        .size           $__internal_1_$__cuda_sm3x_div_rn_noftz_f32_slowpath,(.L_x_62 - $__internal_1_$__cuda_sm3x_div_rn_noftz_f32_slowpath)
$__internal_1_$__cuda_sm3x_div_rn_noftz_f32_slowpath:
[----:B------:R-:W-:Y:S01]  /*1980*/  SHF.R.U32.HI R28, RZ, 0x17, R3 ;  /* 0x00000017ff1c7819 */ /* 0x000fe20000011603 */
[----:B------:R-:W-:Y:S01]  /*1990*/  BSSY.RECONVERGENT B1, `(.L_x_27) ;  /* 0x0000063000017945 */ /* 0x000fe20003800200 */
[----:B------:R-:W-:Y:S02]  /*19a0*/  SHF.R.U32.HI R29, RZ, 0x17, R0 ;  /* 0x00000017ff1d7819 */ /* 0x000fe40000011600 */
[----:B------:R-:W-:Y:S02]  /*19b0*/  LOP3.LUT R28, R28, 0xff, RZ, 0xc0, !PT ;  /* 0x000000ff1c1c7812 */ /* 0x000fe400078ec0ff */
[----:B------:R-:W-:Y:S02]  /*19c0*/  LOP3.LUT R29, R29, 0xff, RZ, 0xc0, !PT ;  /* 0x000000ff1d1d7812 */ /* 0x000fe400078ec0ff */
[----:B------:R-:W-:Y:S02]  /*19d0*/  IADD3 R30, PT, PT, R28, -0x1, RZ ;  /* 0xffffffff1c1e7810 */ /* 0x000fe40007ffe0ff */
[----:B------:R-:W-:-:S02]  /*19e0*/  IADD3 R31, PT, PT, R29, -0x1, RZ ;  /* 0xffffffff1d1f7810 */ /* 0x000fc40007ffe0ff */
[----:B------:R-:W-:-:S04]  /*19f0*/  ISETP.GT.U32.AND P0, PT, R30, 0xfd, PT ;  /* 0x000000fd1e00780c */ /* 0x000fc80003f04070 */
[----:B------:R-:W-:-:S13]  /*1a00*/  ISETP.GT.U32.OR P0, PT, R31, 0xfd, P0 ;  /* 0x000000fd1f00780c */ /* 0x000fda0000704470 */
[----:B------:R-:W-:Y:S01]  /*1a10*/  @!P0 MOV R26, RZ ;  /* 0x000000ff001a8202 */ /* 0x000fe20000000f00 */
[----:B------:R-:W-:Y:S06]  /*1a20*/  @!P0 BRA `(.L_x_28) ;  /* 0x00000000005c8947 */ /* 0x000fec0003800000 */
[----:B------:R-:W-:Y:S02]  /*1a30*/  FSETP.GTU.FTZ.AND P0, PT, |R0|, +INF , PT ;  /* 0x7f8000000000780b */ /* 0x000fe40003f1c200 */
[----:B------:R-:W-:-:S04]  /*1a40*/  FSETP.GTU.FTZ.AND P1, PT, |R3|, +INF , PT ;  /* 0x7f8000000300780b */ /* 0x000fc80003f3c200 */
[----:B------:R-:W-:-:S13]  /*1a50*/  PLOP3.LUT P0, PT, P0, P1, PT, 0xf8, 0x8f ;  /* 0x00000000008f781c */ /* 0x000fda0000703f70 */
[----:B------:R-:W-:Y:S05]  /*1a60*/  @P0 BRA `(.L_x_29) ;  /* 0x0000000400500947 */ /* 0x000fea0003800000 */
[----:B------:R-:W-:-:S13]  /*1a70*/  LOP3.LUT P0, RZ, R3, 0x7fffffff, R0, 0xc8, !PT ;  /* 0x7fffffff03ff7812 */ /* 0x000fda000780c800 */
[----:B------:R-:W-:Y:S05]  /*1a80*/  @!P0 BRA `(.L_x_30) ;  /* 0x0000000400408947 */ /* 0x000fea0003800000 */
[C---:B------:R-:W-:Y:S02]  /*1a90*/  FSETP.NEU.FTZ.AND P2, PT, |R0|.reuse, +INF , PT ;  /* 0x7f8000000000780b */ /* 0x040fe40003f5d200 */
[----:B------:R-:W-:Y:S02]  /*1aa0*/  FSETP.NEU.FTZ.AND P1, PT, |R3|, +INF , PT ;  /* 0x7f8000000300780b */ /* 0x000fe40003f3d200 */
[----:B------:R-:W-:-:S11]  /*1ab0*/  FSETP.NEU.FTZ.AND P0, PT, |R0|, +INF , PT ;  /* 0x7f8000000000780b */ /* 0x000fd60003f1d200 */
[----:B------:R-:W-:Y:S05]  /*1ac0*/  @!P1 BRA !P2, `(.L_x_30) ;  /* 0x0000000400309947 */ /* 0x000fea0005000000 */
[----:B------:R-:W-:-:S04]  /*1ad0*/  LOP3.LUT P2, RZ, R0, 0x7fffffff, RZ, 0xc0, !PT ;  /* 0x7fffffff00ff7812 */ /* 0x000fc8000784c0ff */
[----:B------:R-:W-:-:S13]  /*1ae0*/  PLOP3.LUT P1, PT, P1, P2, PT, 0x2f, 0xf2 ;  /* 0x0000000000f2781c */ /* 0x000fda0000f24577 */
[----:B------:R-:W-:Y:S05]  /*1af0*/  @P1 BRA `(.L_x_31) ;  /* 0x00000004001c1947 */ /* 0x000fea0003800000 */
[----:B------:R-:W-:-:S04]  /*1b00*/  LOP3.LUT P1, RZ, R3, 0x7fffffff, RZ, 0xc0, !PT ;  /* 0x7fffffff03ff7812 */ /* 0x000fc8000782c0ff */
[----:B------:R-:W-:-:S13]  /*1b10*/  PLOP3.LUT P0, PT, P0, P1, PT, 0x2f, 0xf2 ;  /* 0x0000000000f2781c */ /* 0x000fda0000702577 */
[----:B------:R-:W-:Y:S05]  /*1b20*/  @P0 BRA `(.L_x_32) ;  /* 0x0000000400040947 */ /* 0x000fea0003800000 */
[----:B------:R-:W-:Y:S02]  /*1b30*/  ISETP.GE.AND P0, PT, R31, RZ, PT ;  /* 0x000000ff1f00720c */ /* 0x000fe40003f06270 */
[----:B------:R-:W-:-:S11]  /*1b40*/  ISETP.GE.AND P1, PT, R30, RZ, PT ;  /* 0x000000ff1e00720c */ /* 0x000fd60003f26270 */
[----:B------:R-:W-:Y:S01]  /*1b50*/  @P0 MOV R26, RZ ;  /* 0x000000ff001a0202 */ /* 0x000fe20000000f00 */
[----:B------:R-:W-:Y:S01]  /*1b60*/  @!P0 FFMA R0, R0, 1.84467440737095516160e+19, RZ ;  /* 0x5f80000000008823 */ /* 0x000fe200000000ff */
[----:B------:R-:W-:Y:S01]  /*1b70*/  @!P0 MOV R26, 0xffffffc0 ;  /* 0xffffffc0001a8802 */ /* 0x000fe20000000f00 */
[----:B------:R-:W-:-:S03]  /*1b80*/  @!P1 FFMA R3, R3, 1.84467440737095516160e+19, RZ ;  /* 0x5f80000003039823 */ /* 0x000fc600000000ff */
[----:B------:R-:W-:-:S07]  /*1b90*/  @!P1 IADD3 R26, PT, PT, R26, 0x40, RZ ;  /* 0x000000401a1a9810 */ /* 0x000fce0007ffe0ff */
.L_x_28:
[----:B------:R-:W-:Y:S01]  /*1ba0*/  LEA R30, R28, 0xc0800000, 0x17 ;  /* 0xc08000001c1e7811 */ /* 0x000fe200078eb8ff */
[----:B------:R-:W-:Y:S01]  /*1bb0*/  BSSY.RECONVERGENT B2, `(.L_x_33) ;  /* 0x0000036000027945 */ /* 0x000fe20003800200 */
[----:B------:R-:W-:Y:S02]  /*1bc0*/  IADD3 R31, PT, PT, R29, -0x7f, RZ ;  /* 0xffffff811d1f7810 */ /* 0x000fe40007ffe0ff */
[----:B------:R-:W-:-:S03]  /*1bd0*/  IADD3 R30, PT, PT, -R30, R3, RZ ;  /* 0x000000031e1e7210 */ /* 0x000fc60007ffe1ff */
[C---:B------:R-:W-:Y:S01]  /*1be0*/  IMAD R0, R31.reuse, -0x800000, R0 ;  /* 0xff8000001f007824 */ /* 0x040fe200078e0200 */
[----:B------:R-:W0:Y:S01]  /*1bf0*/  MUFU.RCP R3, R30 ;  /* 0x0000001e00037308 */ /* 0x000e220000001000 */
[----:B------:R-:W-:Y:S01]  /*1c00*/  FADD.FTZ R29, -R30, -RZ ;  /* 0x800000ff1e1d7221 */ /* 0x000fe20000010100 */
[----:B------:R-:W-:-:S04]  /*1c10*/  IADD3 R31, PT, PT, R31, 0x7f, -R28 ;  /* 0x0000007f1f1f7810 */ /* 0x000fc80007ffe81c */
[----:B------:R-:W-:Y:S01]  /*1c20*/  IADD3 R26, PT, PT, R31, R26, RZ ;  /* 0x0000001a1f1a7210 */ /* 0x000fe20007ffe0ff */
[----:B0-----:R-:W-:-:S04]  /*1c30*/  FFMA R28, R3, R29, 1 ;  /* 0x3f800000031c7423 */ /* 0x001fc8000000001d */
[----:B------:R-:W-:-:S04]  /*1c40*/  FFMA R3, R3, R28, R3 ;  /* 0x0000001c03037223 */ /* 0x000fc80000000003 */
[----:B------:R-:W-:-:S04]  /*1c50*/  FFMA R38, R0, R3, RZ ;  /* 0x0000000300267223 */ /* 0x000fc800000000ff */
[----:B------:R-:W-:-:S04]  /*1c60*/  FFMA R28, R29, R38, R0 ;  /* 0x000000261d1c7223 */ /* 0x000fc80000000000 */
[----:B------:R-:W-:-:S04]  /*1c70*/  FFMA R28, R3, R28, R38 ;  /* 0x0000001c031c7223 */ /* 0x000fc80000000026 */
[----:B------:R-:W-:-:S04]  /*1c80*/  FFMA R31, R29, R28, R0 ;  /* 0x0000001c1d1f7223 */ /* 0x000fc80000000000 */
[----:B------:R-:W-:-:S05]  /*1c90*/  FFMA R29, R3, R31, R28 ;  /* 0x0000001f031d7223 */ /* 0x000fca000000001c */
[----:B------:R-:W-:-:S04]  /*1ca0*/  SHF.R.U32.HI R37, RZ, 0x17, R29 ;  /* 0x00000017ff257819 */ /* 0x000fc8000001161d */
[----:B------:R-:W-:-:S04]  /*1cb0*/  LOP3.LUT R37, R37, 0xff, RZ, 0xc0, !PT ;  /* 0x000000ff25257812 */ /* 0x000fc800078ec0ff */
[----:B------:R-:W-:-:S04]  /*1cc0*/  IADD3 R0, PT, PT, R37, R26, RZ ;  /* 0x0000001a25007210 */ /* 0x000fc80007ffe0ff */
[----:B------:R-:W-:-:S04]  /*1cd0*/  IADD3 R30, PT, PT, R0, -0x1, RZ ;  /* 0xffffffff001e7810 */ /* 0x000fc80007ffe0ff */
[----:B------:R-:W-:-:S13]  /*1ce0*/  ISETP.GE.U32.AND P0, PT, R30, 0xfe, PT ;  /* 0x000000fe1e00780c */ /* 0x000fda0003f06070 */
[----:B------:R-:W-:Y:S05]  /*1cf0*/  @!P0 BRA `(.L_x_34) ;  /* 0x0000000000808947 */ /* 0x000fea0003800000 */
[----:B------:R-:W-:-:S13]  /*1d00*/  ISETP.GT.AND P0, PT, R0, 0xfe, PT ;  /* 0x000000fe0000780c */ /* 0x000fda0003f04270 */
[----:B------:R-:W-:Y:S05]  /*1d10*/  @P0 BRA `(.L_x_35) ;  /* 0x00000000006c0947 */ /* 0x000fea0003800000 */
[----:B------:R-:W-:-:S13]  /*1d20*/  ISETP.GE.AND P0, PT, R0, 0x1, PT ;  /* 0x000000010000780c */ /* 0x000fda0003f06270 */
[----:B------:R-:W-:Y:S05]  /*1d30*/  @P0 BRA `(.L_x_36) ;  /* 0x0000000000740947 */ /* 0x000fea0003800000 */
[----:B------:R-:W-:Y:S02]  /*1d40*/  ISETP.GE.AND P0, PT, R0, -0x18, PT ;  /* 0xffffffe80000780c */ /* 0x000fe40003f06270 */
[----:B------:R-:W-:-:S11]  /*1d50*/  LOP3.LUT R29, R29, 0x80000000, RZ, 0xc0, !PT ;  /* 0x800000001d1d7812 */ /* 0x000fd600078ec0ff */
[----:B------:R-:W-:Y:S05]  /*1d60*/  @!P0 BRA `(.L_x_36) ;  /* 0x0000000000688947 */ /* 0x000fea0003800000 */
[CCC-:B------:R-:W-:Y:S01]  /*1d70*/  FFMA.RP R26, R3.reuse, R31.reuse, R28.reuse ;  /* 0x0000001f031a7223 */ /* 0x1c0fe2000000801c */
[CCC-:B------:R-:W-:Y:S01]  /*1d80*/  FFMA.RM R37, R3.reuse, R31.reuse, R28.reuse ;  /* 0x0000001f03257223 */ /* 0x1c0fe2000000401c */
[----:B------:R-:W-:Y:S01]  /*1d90*/  FFMA.RZ R3, R3, R31, R28 ;  /* 0x0000001f03037223 */ /* 0x000fe2000000c01c */
[C---:B------:R-:W-:Y:S02]  /*1da0*/  ISETP.NE.AND P2, PT, R0.reuse, RZ, PT ;  /* 0x000000ff0000720c */ /* 0x040fe40003f45270 */
[----:B------:R-:W-:Y:S02]  /*1db0*/  ISETP.NE.AND P1, PT, R0, RZ, PT ;  /* 0x000000ff0000720c */ /* 0x000fe40003f25270 */
[----:B------:R-:W-:Y:S02]  /*1dc0*/  LOP3.LUT R3, R3, 0x7fffff, RZ, 0xc0, !PT ;  /* 0x007fffff03037812 */ /* 0x000fe400078ec0ff */
[----:B------:R-:W-:Y:S02]  /*1dd0*/  FSETP.NEU.FTZ.AND P0, PT, R26, R37, PT ;  /* 0x000000251a00720b */ /* 0x000fe40003f1d000 */
[----:B------:R-:W-:-:S02]  /*1de0*/  LOP3.LUT R26, R3, 0x800000, RZ, 0xfc, !PT ;  /* 0x00800000031a7812 */ /* 0x000fc400078efcff */
[C---:B------:R-:W-:Y:S02]  /*1df0*/  IADD3 R3, PT, PT, R0.reuse, 0x20, RZ ;  /* 0x0000002000037810 */ /* 0x040fe40007ffe0ff */
[----:B------:R-:W-:Y:S02]  /*1e00*/  IADD3 R0, PT, PT, -R0, RZ, RZ ;  /* 0x000000ff00007210 */ /* 0x000fe40007ffe1ff */
[----:B------:R-:W-:Y:S02]  /*1e10*/  SHF.L.U32 R3, R26, R3, RZ ;  /* 0x000000031a037219 */ /* 0x000fe400000006ff */
[----:B------:R-:W-:Y:S02]  /*1e20*/  SEL R31, R0, RZ, P2 ;  /* 0x000000ff001f7207 */ /* 0x000fe40001000000 */
[----:B------:R-:W-:Y:S02]  /*1e30*/  ISETP.NE.AND P1, PT, R3, RZ, P1 ;  /* 0x000000ff0300720c */ /* 0x000fe40000f25270 */
[----:B------:R-:W-:-:S02]  /*1e40*/  SHF.R.U32.HI R31, RZ, R31, R26 ;  /* 0x0000001fff1f7219 */ /* 0x000fc4000001161a */
[----:B------:R-:W-:Y:S02]  /*1e50*/  PLOP3.LUT P0, PT, P0, P1, PT, 0xf8, 0x8f ;  /* 0x00000000008f781c */ /* 0x000fe40000703f70 */
[----:B------:R-:W-:Y:S02]  /*1e60*/  SHF.R.U32.HI R3, RZ, 0x1, R31 ;  /* 0x00000001ff037819 */ /* 0x000fe4000001161f */
[----:B------:R-:W-:-:S04]  /*1e70*/  SEL R0, RZ, 0x1, !P0 ;  /* 0x00000001ff007807 */ /* 0x000fc80004000000 */
[----:B------:R-:W-:-:S04]  /*1e80*/  LOP3.LUT R0, R0, 0x1, R3, 0xf8, !PT ;  /* 0x0000000100007812 */ /* 0x000fc800078ef803 */
[----:B------:R-:W-:-:S04]  /*1e90*/  LOP3.LUT R0, R0, R31, RZ, 0xc0, !PT ;  /* 0x0000001f00007212 */ /* 0x000fc800078ec0ff */
[----:B------:R-:W-:-:S04]  /*1ea0*/  IADD3 R0, PT, PT, R3, R0, RZ ;  /* 0x0000000003007210 */ /* 0x000fc80007ffe0ff */
[----:B------:R-:W-:Y:S01]  /*1eb0*/  LOP3.LUT R29, R0, R29, RZ, 0xfc, !PT ;  /* 0x0000001d001d7212 */ /* 0x000fe200078efcff */
[----:B------:R-:W-:Y:S06]  /*1ec0*/  BRA `(.L_x_36) ;  /* 0x0000000000107947 */ /* 0x000fec0003800000 */
.L_x_35:
[----:B------:R-:W-:-:S04]  /*1ed0*/  LOP3.LUT R29, R29, 0x80000000, RZ, 0xc0, !PT ;  /* 0x800000001d1d7812 */ /* 0x000fc800078ec0ff */
[----:B------:R-:W-:Y:S01]  /*1ee0*/  LOP3.LUT R29, R29, 0x7f800000, RZ, 0xfc, !PT ;  /* 0x7f8000001d1d7812 */ /* 0x000fe200078efcff */
[----:B------:R-:W-:Y:S06]  /*1ef0*/  BRA `(.L_x_36) ;  /* 0x0000000000047947 */ /* 0x000fec0003800000 */
.L_x_34:
[----:B------:R-:W-:-:S07]  /*1f00*/  LEA R29, R26, R29, 0x17 ;  /* 0x0000001d1a1d7211 */ /* 0x000fce00078eb8ff */
.L_x_36:
[----:B------:R-:W-:Y:S05]  /*1f10*/  BSYNC.RECONVERGENT B2 ;  /* 0x0000000000027941 */ /* 0x000fea0003800200 */
.L_x_33:
[----:B------:R-:W-:Y:S01]  /*1f20*/  MOV R0, R29 ;  /* 0x0000001d00007202 */ /* 0x000fe20000000f00 */
[----:B------:R-:W-:Y:S06]  /*1f30*/  BRA `(.L_x_37) ;  /* 0x0000000000207947 */ /* 0x000fec0003800000 */
.L_x_32:
[----:B------:R-:W-:-:S04]  /*1f40*/  LOP3.LUT R0, R3, 0x80000000, R0, 0x48, !PT ;  /* 0x8000000003007812 */ /* 0x000fc800078e4800 */
[----:B------:R-:W-:Y:S01]  /*1f50*/  LOP3.LUT R0, R0, 0x7f800000, RZ, 0xfc, !PT ;  /* 0x7f80000000007812 */ /* 0x000fe200078efcff */
[----:B------:R-:W-:Y:S06]  /*1f60*/  BRA `(.L_x_37) ;  /* 0x0000000000147947 */ /* 0x000fec0003800000 */
.L_x_31:
[----:B------:R-:W-:Y:S01]  /*1f70*/  LOP3.LUT R0, R3, 0x80000000, R0, 0x48, !PT ;  /* 0x8000000003007812 */ /* 0x000fe200078e4800 */
[----:B------:R-:W-:Y:S06]  /*1f80*/  BRA `(.L_x_37) ;  /* 0x00000000000c7947 */ /* 0x000fec0003800000 */
.L_x_30:
[----:B------:R-:W0:Y:S01]  /*1f90*/  MUFU.RSQ R0, -QNAN ;  /* 0xffc0000000007908 */ /* 0x000e220000001400 */
[----:B------:R-:W-:Y:S05]  /*1fa0*/  BRA `(.L_x_37) ;  /* 0x0000000000047947 */ /* 0x000fea0003800000 */
.L_x_29:
[----:B------:R-:W-:-:S07]  /*1fb0*/  FADD.FTZ R0, R0, R3 ;  /* 0x0000000300007221 */ /* 0x000fce0000010000 */
.L_x_37:
[----:B------:R-:W-:Y:S05]  /*1fc0*/  BSYNC.RECONVERGENT B1 ;  /* 0x0000000000017941 */ /* 0x000fea0003800200 */
.L_x_27:
[----:B------:R-:W-:Y:S01]  /*1fd0*/  HFMA2 R29, -RZ, RZ, 0, 0 ;  /* 0x00000000ff1d7431 */ /* 0x000fe200000001ff */
[----:B------:R-:W-:-:S04]  /*1fe0*/  MOV R28, R18 ;  /* 0x00000012001c7202 */ /* 0x000fc80000000f00 */
[----:B0-----:R-:W-:Y:S05]  /*1ff0*/  RET.REL.NODEC R28 `(_Z11erodeKernelfffP6float4P6float3S0_Pf) ;  /* 0xffffffe01c007950 */ /* 0x001fea0003c3ffff */
.L_x_38:
[----:B------:R-:W-:-:S00]  /*2000*/  BRA `(.L_x_38) ;  /* 0xfffffffc00fc7947 */ /* 0x000fc0000383ffff */
[----:B------:R-:W-:-:S00]  /*2010*/  NOP ;  /* 0x0000000000007918 */ /* 0x000fc00000000000 */
        /* <DEDUP_REMOVED lines=14> */
.L_x_62:


//--------------------- .text._Z13normalsKernelP6float4P6float3 --------------------------
	.section	.text._Z13normalsKernelP6float4P6float3,"ax",@progbits
	.align	128
        .global         _Z13normalsKernelP6float4P6float3
        .type           _Z13normalsKernelP6float4P6float3,@function
        .size           _Z13normalsKernelP6float4P6float3,(.L_x_64 - _Z13normalsKernelP6float4P6float3)
        .other          _Z13normalsKernelP6float4P6float3,@"STO_CUDA_ENTRY STV_DEFAULT"
_Z13normalsKernelP6float4P6float3:
.text._Z13normalsKernelP6float4P6float3:
[----:B------:R-:W-:Y:S01]  /*0000*/  LDC R1, c[0x0][0x37c] ;  /* 0x0000df00ff017b82 */ /* 0x000fe20000000800 */
[----:B------:R-:W0:Y:S07]  /*0010*/  S2R R2, SR_TID.Y ;  /* 0x0000000000027919 */ /* 0x000e2e0000002200 */
[----:B------:R-:W1:Y:S01]  /*0020*/  LDC R4, c[0x0][0x360] ;  /* 0x0000d800ff047b82 */ /* 0x000e620000000800 */
[----:B------:R-:W1:Y:S07]  /*0030*/  S2R R3, SR_TID.X ;  /* 0x0000000000037919 */ /* 0x000e6e0000002100 */
[----:B------:R-:W0:Y:S08]  /*0040*/  S2UR UR5, SR_CTAID.Y ;  /* 0x00000000000579c3 */ /* 0x000e300000002600 */
[----:B------:R-:W0:Y:S01]  /*0050*/  LDC R7, c[0x0][0x364] ;  /* 0x0000d900ff077b82 */ /* 0x000e220000000800 */
[----:B------:R-:W2:Y:S01]  /*0060*/  LDCU UR6, c[0x0][0x370] ;  /* 0x00006e00ff0677ac */ /* 0x000ea20008000800 */
[----:B------:R-:W3:Y:S06]  /*0070*/  LDCU UR7, c[0x0][0x374] ;  /* 0x00006e80ff0777ac */ /* 0x000eec0008000800 */
[----:B------:R-:W1:Y:S01]  /*0080*/  S2UR UR4, SR_CTAID.X ;  /* 0x00000000000479c3 */ /* 0x000e620000002500 */
[----:B0-----:R-:W-:-:S02]  /*0090*/  IMAD R5, R7, UR5, R2 ;  /* 0x0000000507057c24 */ /* 0x001fc4000f8e0202 */
[----:B---3--:R-:W-:Y:S02]  /*00a0*/  IMAD R7, R7, UR7, RZ ;  /* 0x0000000707077c24 */ /* 0x008fe4000f8e02ff */
[C---:B------:R-:W-:Y:S01]  /*00b0*/  VIADD R6, R5.reuse, 0x1 ;  /* 0x0000000105067836 */ /* 0x040fe20000000000 */
[----:B------:R-:W-:Y:S01]  /*00c0*/  VIMNMX.U32 R8, PT, PT, R5, 0x1, !PT ;  /* 0x0000000105087848 */ /* 0x000fe20007fe0000 */
[----:B-1----:R-:W-:-:S03]  /*00d0*/  IMAD R0, R4, UR4, R3 ;  /* 0x0000000404007c24 */ /* 0x002fc6000f8e0203 */
[-C--:B------:R-:W-:Y:S01]  /*00e0*/  ISETP.GE.U32.AND P2, PT, R6, R7.reuse, PT ;  /* 0x000000070600720c */ /* 0x080fe20003f46070 */
[----:B------:R-:W0:Y:S01]  /*00f0*/  LDC.64 R2, c[0x0][0x380] ;  /* 0x0000e000ff027b82 */ /* 0x000e220000000a00 */
[----:B--2---:R-:W-:Y:S01]  /*0100*/  IMAD R4, R4, UR6, RZ ;  /* 0x0000000604047c24 */ /* 0x004fe2000f8e02ff */
[----:B------:R-:W1:Y:S01]  /*0110*/  LDCU.64 UR4, c[0x0][0x358] ;  /* 0x00006b00ff0477ac */ /* 0x000e620008000a00 */
[C---:B------:R-:W-:Y:S01]  /*0120*/  VIADD R9, R0.reuse, 0x1 ;  /* 0x0000000100097836 */ /* 0x040fe20000000000 */
[C---:B------:R-:W-:Y:S01]  /*0130*/  ISETP.NE.AND P0, PT, R0.reuse, RZ, PT ;  /* 0x000000ff0000720c */ /* 0x040fe20003f05270 */
[CC--:B------:R-:W-:Y:S02]  /*0140*/  IMAD R6, R0.reuse, R7.reuse, R5 ;  /* 0x0000000700067224 */ /* 0x0c0fe400078e0205 */
[CC--:B------:R-:W-:Y:S01]  /*0150*/  IMAD R8, R0.reuse, R7.reuse, R8 ;  /* 0x0000000700087224 */ /* 0x0c0fe200078e0208 */
[----:B------:R-:W-:Y:S01]  /*0160*/  ISETP.GE.U32.AND P1, PT, R9, R4, PT ;  /* 0x000000040900720c */ /* 0x000fe20003f26070 */
[----:B------:R-:W-:-:S02]  /*0170*/  IMAD R4, R0, R7, -R7 ;  /* 0x0000000700047224 */ /* 0x000fc400078e0a07 */
[----:B------:R-:W-:Y:S01]  /*0180*/  VIADD R21, R6, 0x1 ;  /* 0x0000000106157836 */ /* 0x000fe20000000000 */
[----:B------:R-:W-:Y:S01]  /*0190*/  SEL R9, R7, RZ, !P1 ;  /* 0x000000ff07097207 */ /* 0x000fe20004800000 */
[----:B------:R-:W-:Y:S01]  /*01a0*/  VIADD R17, R8, 0xffffffff ;  /* 0xffffffff08117836 */ /* 0x000fe20000000000 */
[----:B------:R-:W-:Y:S02]  /*01b0*/  SEL R4, R4, RZ, P0 ;  /* 0x000000ff04047207 */ /* 0x000fe40000000000 */
[C---:B------:R-:W-:Y:S02]  /*01c0*/  IADD3 R9, PT, PT, R6.reuse, R9, RZ ;  /* 0x0000000906097210 */ /* 0x040fe40007ffe0ff */
[----:B------:R-:W-:Y:S02]  /*01d0*/  IADD3 R13, PT, PT, R5, R4, RZ ;  /* 0x00000004050d7210 */ /* 0x000fe40007ffe0ff */
[----:B------:R-:W-:Y:S01]  /*01e0*/  @P2 IADD3 R21, PT, PT, R6, RZ, RZ ;  /* 0x000000ff06152210 */ /* 0x000fe20007ffe0ff */
[----:B0-----:R-:W-:-:S04]  /*01f0*/  IMAD.WIDE.U32 R8, R9, 0x10, R2 ;  /* 0x0000001009087825 */ /* 0x001fc800078e0002 */
[--C-:B------:R-:W-:Y:S02]  /*0200*/  IMAD.WIDE.U32 R12, R13, 0x10, R2.reuse ;  /* 0x000000100d0c7825 */ /* 0x100fe400078e0002 */
[----:B-1----:R-:W2:Y:S02]  /*0210*/  LDG.E.128 R8, desc[UR4][R8.64] ;  /* 0x0000000408087981 */ /* 0x002ea4000c1e1d00 */
[--C-:B------:R-:W-:Y:S02]  /*0220*/  IMAD.WIDE.U32 R16, R17, 0x10, R2.reuse ;  /* 0x0000001011107825 */ /* 0x100fe400078e0002 */
[----:B------:R-:W2:Y:S02]  /*0230*/  LDG.E.128 R12, desc[UR4][R12.64] ;  /* 0x000000040c0c7981 */ /* 0x000ea4000c1e1d00 */
[----:B------:R-:W-:Y:S02]  /*0240*/  IMAD.WIDE.U32 R20, R21, 0x10, R2 ;  /* 0x0000001015147825 */ /* 0x000fe400078e0002 */
[----:B------:R-:W3:Y:S04]  /*0250*/  LDG.E.128 R16, desc[UR4][R16.64] ;  /* 0x0000000410107981 */ /* 0x000ee8000c1e1d00 */
[----:B------:R-:W3:Y:S01]  /*0260*/  LDG.E.128 R20, desc[UR4][R20.64] ;  /* 0x0000000414147981 */ /* 0x000ee2000c1e1d00 */
[----:B------:R-:W-:Y:S01]  /*0270*/  BSSY.RECONVERGENT B0, `(.L_x_39) ;  /* 0x000002a000007945 */ /* 0x000fe20003800200 */
[----:B--2---:R-:W-:Y:S01]  /*0280*/  FADD R3, R8, -R12 ;  /* 0x8000000c08037221 */ /* 0x004fe20000000000 */
[----:B------:R-:W-:Y:S01]  /*0290*/  FADD R2, R9, -R13 ;  /* 0x8000000d09027221 */ /* 0x000fe20000000000 */
[----:B------:R-:W-:Y:S01]  /*02a0*/  FADD R10, R10, -R14 ;  /* 0x8000000e0a0a7221 */ /* 0x000fe20000000000 */
[----:B---3--:R-:W-:Y:S01]  /*02b0*/  FADD R4, R21, -R17 ;  /* 0x8000001115047221 */ /* 0x008fe20000000000 */
[----:B------:R-:W-:Y:S01]  /*02c0*/  FADD R18, R22, -R18 ;  /* 0x8000001216127221 */ /* 0x000fe20000000000 */
[----:B------:R-:W-:-:S02]  /*02d0*/  FADD R5, R20, -R16 ;  /* 0x8000001014057221 */ /* 0x000fc40000000000 */
[----:B------:R-:W-:Y:S01]  /*02e0*/  FMUL R7, R10, R4 ;  /* 0x000000040a077220 */ /* 0x000fe20000400000 */
[CC--:B------:R-:W-:Y:S01]  /*02f0*/  FMUL R9, R3.reuse, R18.reuse ;  /* 0x0000001203097220 */ /* 0x0c0fe20000400000 */
[CC--:B------:R-:W-:Y:S02]  /*0300*/  FMUL R8, R2.reuse, R5.reuse ;  /* 0x0000000502087220 */ /* 0x0c0fe40000400000 */
[----:B------:R-:W-:Y:S01]  /*0310*/  FFMA R2, R2, R18, -R7 ;  /* 0x0000001202027223 */ /* 0x000fe20000000807 */
[----:B------:R-:W-:Y:S01]  /*0320*/  FFMA R0, R10, R5, -R9 ;  /* 0x000000050a007223 */ /* 0x000fe20000000809 */
[----:B------:R-:W-:-:S05]  /*0330*/  FFMA R3, R3, R4, -R8 ;  /* 0x0000000403037223 */ /* 0x000fca0000000808 */
[----:B------:R-:W-:-:S04]  /*0340*/  FMNMX3 R5, |R0|, |R2|, |R3|, !PT ;  /* 0x4000000200057276 */ /* 0x000fc80007800603 */
[----:B------:R-:W-:-:S04]  /*0350*/  LOP3.LUT R7, R5, 0xfe000000, RZ, 0xc0, !PT ;  /* 0xfe00000005077812 */ /* 0x000fc800078ec0ff */
[----:B------:R-:W-:-:S05]  /*0360*/  LOP3.LUT R8, R7, 0x7e800000, RZ, 0x3c, !PT ;  /* 0x7e80000007087812 */ /* 0x000fca00078e3cff */
[-C--:B------:R-:W-:Y:S01]  /*0370*/  FMUL R9, R5, R8.reuse ;  /* 0x0000000805097220 */ /* 0x080fe20000400000 */
[-C--:B------:R-:W-:Y:S01]  /*0380*/  FMUL R4, |R2|, R8.reuse ;  /* 0x0000000802047220 */ /* 0x080fe20000400200 */
[----:B------:R-:W-:-:S04]  /*0390*/  FMUL R12, |R0|, R8 ;  /* 0x00000008000c7220 */ /* 0x000fc80000400200 */
[C---:B------:R-:W-:Y:S01]  /*03a0*/  FSETP.NEU.AND P1, PT, R4.reuse, R9, PT ;  /* 0x000000090400720b */ /* 0x040fe20003f2d000 */
[----:B------:R-:W-:-:S03]  /*03b0*/  FFMA R10, R4, R4, RZ ;  /* 0x00000004040a7223 */ /* 0x000fc600000000ff */
[----:B------:R-:W-:Y:S01]  /*03c0*/  FSETP.NEU.OR P0, PT, R12, R9, !P1 ;  /* 0x000000090c00720b */ /* 0x000fe20004f0d400 */
[----:B------:R-:W-:Y:S01]  /*03d0*/  FMUL R8, |R3|, R8 ;  /* 0x0000000803087220 */ /* 0x000fe20000400200 */
[----:B------:R-:W-:-:S04]  /*03e0*/  FSEL R11, R10, RZ, P1 ;  /* 0x000000ff0a0b7208 */ /* 0x000fc80000800000 */
[----:B------:R-:W-:-:S07]  /*03f0*/  FSETP.NEU.AND P1, PT, R8, R9, PT ;  /* 0x000000090800720b */ /* 0x000fce0003f2d000 */
[----:B------:R-:W-:Y:S01]  /*0400*/  @P0 FFMA R11, R12, R12, R11 ;  /* 0x0000000c0c0b0223 */ /* 0x000fe2000000000b */
[----:B------:R-:W-:-:S03]  /*0410*/  FSETP.EQ.OR P0, PT, R4, R9, !P0 ;  /* 0x000000090400720b */ /* 0x000fc60004702400 */
[----:B------:R-:W-:-:S05]  /*0420*/  FFMA R8, R8, R8, R11 ;  /* 0x0000000808087223 */ /* 0x000fca000000000b */
[----:B------:R-:W-:-:S05]  /*0430*/  @!P1 FSEL R8, R8, R11, P0 ;  /* 0x0000000b08089208 */ /* 0x000fca0000000000 */
[----:B------:R-:W-:-:S04]  /*0440*/  FFMA R9, R9, R9, R8 ;  /* 0x0000000909097223 */ /* 0x000fc80000000008 */
[----:B------:R-:W-:Y:S01]  /*0450*/  VIADD R4, R9, 0xf3000000 ;  /* 0xf300000009047836 */ /* 0x000fe20000000000 */
[----:B------:R0:W1:Y:S04]  /*0460*/  MUFU.RSQ R10, R9 ;  /* 0x00000009000a7308 */ /* 0x0000680000001400 */
[----:B------:R-:W-:-:S13]  /*0470*/  ISETP.GT.U32.AND P0, PT, R4, 0x727fffff, PT ;  /* 0x727fffff0400780c */ /* 0x000fda0003f04070 */
[----:B01----:R-:W-:Y:S05]  /*0480*/  @!P0 BRA `(.L_x_40) ;  /* 0x0000000000108947 */ /* 0x003fea0003800000 */
[----:B------:R-:W-:-:S07]  /*0490*/  MOV R14, 0x4b0 ;  /* 0x000004b0000e7802 */ /* 0x000fce0000000f00 */
[----:B------:R-:W-:Y:S05]  /*04a0*/  CALL.REL.NOINC `($__internal_2_$__cuda_sm20_sqrt_rn_f32_slowpath) ;  /* 0x0000000000ec7944 */ /* 0x000fea0003c00000 */
[----:B------:R-:W-:Y:S01]  /*04b0*/  MOV R4, R9 ;  /* 0x0000000900047202 */ /* 0x000fe20000000f00 */
[----:B------:R-:W-:Y:S06]  /*04c0*/  BRA `(.L_x_41) ;  /* 0x0000000000107947 */ /* 0x000fec0003800000 */
.L_x_40:
[----:B------:R-:W-:Y:S01]  /*04d0*/  FMUL.FTZ R4, R9, R10 ;  /* 0x0000000a09047220 */ /* 0x000fe20000410000 */
[----:B------:R-:W-:-:S03]  /*04e0*/  FMUL.FTZ R10, R10, 0.5 ;  /* 0x3f0000000a0a7820 */ /* 0x000fc60000410000 */
[----:B------:R-:W-:-:S04]  /*04f0*/  FFMA R9, -R4, R4, R9 ;  /* 0x0000000404097223 */ /* 0x000fc80000000109 */
[----:B------:R-:W-:-:S07]  /*0500*/  FFMA R4, R9, R10, R4 ;  /* 0x0000000a09047223 */ /* 0x000fce0000000004 */
.L_x_41:
[----:B------:R-:W-:Y:S05]  /*0510*/  BSYNC.RECONVERGENT B0 ;  /* 0x0000000000007941 */ /* 0x000fea0003800200 */
.L_x_39:
[----:B------:R-:W-:Y:S01]  /*0520*/  FSETP.NEU.AND P0, PT, R8, RZ, PT ;  /* 0x000000ff0800720b */ /* 0x000fe20003f0d000 */
[----:B------:R-:W-:Y:S01]  /*0530*/  BSSY.RECONVERGENT B0, `(.L_x_42) ;  /* 0x0000010000007945 */ /* 0x000fe20003800200 */
[----:B------:R-:W-:Y:S02]  /*0540*/  LOP3.LUT R7, R7, 0x800000, RZ, 0xfc, !PT ;  /* 0x0080000007077812 */ /* 0x000fe400078efcff */
[----:B------:R-:W-:-:S03]  /*0550*/  FSETP.NEU.AND P1, PT, R5, +INF , PT ;  /* 0x7f8000000500780b */ /* 0x000fc60003f2d000 */
[----:B------:R-:W-:-:S06]  /*0560*/  FMUL R4, R7, R4 ;  /* 0x0000000407047220 */ /* 0x000fcc0000400000 */
[----:B------:R-:W-:-:S04]  /*0570*/  @P0 FSEL R5, R5, R4, !P1 ;  /* 0x0000000405050208 */ /* 0x000fc80004800000 */
[----:B------:R-:W0:Y:S08]  /*0580*/  MUFU.RCP R4, R5 ;  /* 0x0000000500047308 */ /* 0x000e300000001000 */
[----:B------:R-:W1:Y:S01]  /*0590*/  FCHK P0, R2, R5 ;  /* 0x0000000502007302 */ /* 0x000e620000000000 */
[----:B0-----:R-:W-:-:S04]  /*05a0*/  FFMA R7, -R5, R4, 1 ;  /* 0x3f80000005077423 */ /* 0x001fc80000000104 */
[----:B------:R-:W-:-:S04]  /*05b0*/  FFMA R7, R4, R7, R4 ;  /* 0x0000000704077223 */ /* 0x000fc80000000004 */
[----:B------:R-:W-:-:S04]  /*05c0*/  FFMA R4, R2, R7, RZ ;  /* 0x0000000702047223 */ /* 0x000fc800000000ff */
[----:B------:R-:W-:-:S04]  /*05d0*/  FFMA R8, -R5, R4, R2 ;  /* 0x0000000405087223 */ /* 0x000fc80000000102 */
[----:B------:R-:W-:Y:S01]  /*05e0*/  FFMA R4, R7, R8, R4 ;  /* 0x0000000807047223 */ /* 0x000fe20000000004 */
[----:B-1----:R-:W-:Y:S06]  /*05f0*/  @!P0 BRA `(.L_x_43) ;  /* 0x00000000000c8947 */ /* 0x002fec0003800000 */
[----:B------:R-:W-:-:S07]  /*0600*/  MOV R8, 0x620 ;  /* 0x0000062000087802 */ /* 0x000fce0000000f00 */
[----:B------:R-:W-:Y:S05]  /*0610*/  CALL.REL.NOINC `($__internal_3_$__cuda_sm3x_div_rn_noftz_f32_slowpath) ;  /* 0x0000000000e87944 */ /* 0x000fea0003c00000 */
[----:B------:R-:W-:-:S07]  /*0620*/  IMAD.MOV.U32 R4, RZ, RZ, R2 ;  /* 0x000000ffff047224 */ /* 0x000fce00078e0002 */
.L_x_43:
[----:B------:R-:W-:Y:S05]  /*0630*/  BSYNC.RECONVERGENT B0 ;  /* 0x0000000000007941 */ /* 0x000fea0003800200 */
.L_x_42:
        /* <DEDUP_REMOVED lines=11> */
[----:B------:R-:W-:Y:S05]  /*06f0*/  CALL.REL.NOINC `($__internal_3_$__cuda_sm3x_div_rn_noftz_f32_slowpath) ;  /* 0x0000000000b07944 */ /* 0x000fea0003c00000 */
[----:B------:R-:W-:-:S07]  /*0700*/  IMAD.MOV.U32 R7, RZ, RZ, R2 ;  /* 0x000000ffff077224 */ /* 0x000fce00078e0002 */
.L_x_45:
[----:B------:R-:W-:Y:S05]  /*0710*/  BSYNC.RECONVERGENT B0 ;  /* 0x0000000000007941 */ /* 0x000fea0003800200 */
.L_x_44:
        /* <DEDUP_REMOVED lines=13> */
.L_x_47:
[----:B------:R-:W-:Y:S05]  /*07f0*/  BSYNC.RECONVERGENT B0 ;  /* 0x0000000000007941 */ /* 0x000fea0003800200 */
.L_x_46:
[----:B------:R-:W0:Y:S02]  /*0800*/  LDC.64 R2, c[0x0][0x388] ;  /* 0x0000e200ff027b82 */ /* 0x000e240000000a00 */
[----:B0-----:R-:W-:-:S05]  /*0810*/  IMAD.WIDE.U32 R2, R6, 0xc, R2 ;  /* 0x0000000c06027825 */ /* 0x001fca00078e0002 */
[----:B------:R-:W-:Y:S04]  /*0820*/  STG.E desc[UR4][R2.64], R4 ;  /* 0x0000000402007986 */ /* 0x000fe8000c101904 */
[----:B------:R-:W-:Y:S04]  /*0830*/  STG.E desc[UR4][R2.64+0x4], R7 ;  /* 0x0000040702007986 */ /* 0x000fe8000c101904 */
[----:B------:R-:W-:Y:S01]  /*0840*/  STG.E desc[UR4][R2.64+0x8], R9 ;  /* 0x0000080902007986 */ /* 0x000fe2000c101904 */
[----:B------:R-:W-:Y:S05]  /*0850*/  EXIT ;  /* 0x000000000000794d */ /* 0x000fea0003800000 */
        .weak           $__internal_2_$__cuda_sm20_sqrt_rn_f32_slowpath
        .type           $__internal_2_$__cuda_sm20_sqrt_rn_f32_slowpath,@function
        .size           $__internal_2_$__cuda_sm20_sqrt_rn_f32_slowpath,($__internal_3_$__cuda_sm3x_div_rn_noftz_f32_slowpath - $__internal_2_$__cuda_sm20_sqrt_rn_f32_slowpath)
$__internal_2_$__cuda_sm20_sqrt_rn_f32_slowpath:
[----:B------:R-:W-:-:S13]  /*0860*/  LOP3.LUT P0, RZ, R9, 0x7fffffff, RZ, 0xc0, !PT ;  /* 0x7fffffff09ff7812 */ /* 0x000fda000780c0ff */
[----:B------:R-:W-:Y:S05]  /*0870*/  @!P0 BRA `(.L_x_48) ;  /* 0x0000000000448947 */ /* 0x000fea0003800000 */
[----:B------:R-:W-:Y:S02]  /*0880*/  FSETP.GEU.FTZ.AND P0, PT, R9, RZ, PT ;  /* 0x000000ff0900720b */ /* 0x000fe40003f1e000 */
[----:B------:R-:W-:-:S11]  /*0890*/  MOV R4, R9 ;  /* 0x0000000900047202 */ /* 0x000fd60000000f00 */
[----:B------:R-:W-:Y:S01]  /*08a0*/  @!P0 IMAD.MOV.U32 R9, RZ, RZ, 0x7fffffff ;  /* 0x7fffffffff098424 */ /* 0x000fe200078e00ff */
        /* <DEDUP_REMOVED lines=14> */
.L_x_48:
[----:B------:R-:W-:Y:S02]  /*0990*/  HFMA2 R11, -RZ, RZ, 0, 0 ;  /* 0x00000000ff0b7431 */ /* 0x000fe400000001ff */
[----:B------:R-:W-:-:S04]  /*09a0*/  IMAD.MOV.U32 R10, RZ, RZ, R14 ;  /* 0x000000ffff0a7224 */ /* 0x000fc800078e000e */
[----:B------:R-:W-:Y:S05]  /*09b0*/  RET.REL.NODEC R10 `(_Z13normalsKernelP6float4P6float3) ;  /* 0xfffffff40a907950 */ /* 0x000fea0003c3ffff */
        .weak           $__internal_3_$__cuda_sm3x_div_rn_noftz_f32_slowpath
        .type           $__internal_3_$__cuda_sm3x_div_rn_noftz_f32_slowpath,@function
        .size           $__internal_3_$__cuda_sm3x_div_rn_noftz_f32_slowpath,(.L_x_64 - $__internal_3_$__cuda_sm3x_div_rn_noftz_f32_slowpath)
$__internal_3_$__cuda_sm3x_div_rn_noftz_f32_slowpath:
[--C-:B------:R-:W-:Y:S01]  /*09c0*/  SHF.R.U32.HI R10, RZ, 0x17, R5.reuse ;  /* 0x00000017ff0a7819 */ /* 0x100fe20000011605 */
[----:B------:R-:W-:Y:S01]  /*09d0*/  BSSY.RECONVERGENT B1, `(.L_x_49) ;  /* 0x0000063000017945 */ /* 0x000fe20003800200 */
[----:B------:R-:W-:Y:S01]  /*09e0*/  SHF.R.U32.HI R9, RZ, 0x17, R2 ;  /* 0x00000017ff097819 */ /* 0x000fe20000011602 */
[----:B------:R-:W-:Y:S01]  /*09f0*/  IMAD.MOV.U32 R11, RZ, RZ, R5 ;  /* 0x000000ffff0b7224 */ /* 0x000fe200078e0005 */
[----:B------:R-:W-:Y:S02]  /*0a00*/  LOP3.LUT R10, R10, 0xff, RZ, 0xc0, !PT ;  /* 0x000000ff0a0a7812 */ /* 0x000fe400078ec0ff */
[----:B------:R-:W-:-:S03]  /*0a10*/  LOP3.LUT R14, R9, 0xff, RZ, 0xc0, !PT ;  /* 0x000000ff090e7812 */ /* 0x000fc600078ec0ff */
[----:B------:R-:W-:Y:S01]  /*0a20*/  VIADD R13, R10, 0xffffffff ;  /* 0xffffffff0a0d7836 */ /* 0x000fe20000000000 */
[----:B------:R-:W-:-:S04]  /*0a30*/  IADD3 R12, PT, PT, R14, -0x1, RZ ;  /* 0xffffffff0e0c7810 */ /* 0x000fc80007ffe0ff */
        /* <DEDUP_REMOVED lines=22> */
[----:B------:R-:W-:Y:S01]  /*0ba0*/  @P0 IMAD.MOV.U32 R9, RZ, RZ, RZ ;  /* 0x000000ffff090224 */ /* 0x000fe200078e00ff */
[----:B------:R-:W-:Y:S01]  /*0bb0*/  @!P0 MOV R9, 0xffffffc0 ;  /* 0xffffffc000098802 */ /* 0x000fe20000000f00 */
[----:B------:R-:W-:Y:S01]  /*0bc0*/  @!P0 FFMA R2, R2, 1.84467440737095516160e+19, RZ ;  /* 0x5f80000002028823 */ /* 0x000fe200000000ff */
[----:B------:R-:W-:-:S03]  /*0bd0*/  @!P1 FFMA R11, R5, 1.84467440737095516160e+19, RZ ;  /* 0x5f800000050b9823 */ /* 0x000fc600000000ff */
[----:B------:R-:W-:-:S07]  /*0be0*/  @!P1 VIADD R9, R9, 0x40 ;  /* 0x0000004009099836 */ /* 0x000fce0000000000 */
.L_x_50:
[----:B------:R-:W-:Y:S01]  /*0bf0*/  LEA R12, R10, 0xc0800000, 0x17 ;  /* 0xc08000000a0c7811 */ /* 0x000fe200078eb8ff */
[----:B------:R-:W-:Y:S03]  /*0c00*/  BSSY.RECONVERGENT B2, `(.L_x_55) ;  /* 0x0000036000027945 */ /* 0x000fe60003800200 */
[----:B------:R-:W-:Y:S01]  /*0c10*/  IADD3 R12, PT, PT, -R12, R11, RZ ;  /* 0x0000000b0c0c7210 */ /* 0x000fe20007ffe1ff */
[----:B------:R-:W-:-:S03]  /*0c20*/  VIADD R11, R14, 0xffffff81 ;  /* 0xffffff810e0b7836 */ /* 0x000fc60000000000 */
[----:B------:R0:W1:Y:S01]  /*0c30*/  MUFU.RCP R13, R12 ;  /* 0x0000000c000d7308 */ /* 0x0000620000001000 */
[----:B------:R-:W-:Y:S01]  /*0c40*/  FADD.FTZ R15, -R12, -RZ ;  /* 0x800000ff0c0f7221 */ /* 0x000fe20000010100 */
[C---:B------:R-:W-:Y:S01]  /*0c50*/  IMAD R2, R11.reuse, -0x800000, R2 ;  /* 0xff8000000b027824 */ /* 0x040fe200078e0202 */
[----:B0-----:R-:W-:-:S04]  /*0c60*/  IADD3 R12, PT, PT, R11, 0x7f, -R10 ;  /* 0x0000007f0b0c7810 */ /* 0x001fc80007ffe80a */
[----:B------:R-:W-:Y:S01]  /*0c70*/  IADD3 R9, PT, PT, R12, R9, RZ ;  /* 0x000000090c097210 */ /* 0x000fe20007ffe0ff */
[----:B-1----:R-:W-:-:S04]  /*0c80*/  FFMA R14, R13, R15, 1 ;  /* 0x3f8000000d0e7423 */ /* 0x002fc8000000000f */
[----:B------:R-:W-:-:S04]  /*0c90*/  FFMA R16, R13, R14, R13 ;  /* 0x0000000e0d107223 */ /* 0x000fc8000000000d */
[----:B------:R-:W-:-:S04]  /*0ca0*/  FFMA R13, R2, R16, RZ ;  /* 0x00000010020d7223 */ /* 0x000fc800000000ff */
[----:B------:R-:W-:-:S04]  /*0cb0*/  FFMA R14, R15, R13, R2 ;  /* 0x0000000d0f0e7223 */ /* 0x000fc80000000002 */
[----:B------:R-:W-:-:S04]  /*0cc0*/  FFMA R13, R16, R14, R13 ;  /* 0x0000000e100d7223 */ /* 0x000fc8000000000d */
[----:B------:R-:W-:-:S04]  /*0cd0*/  FFMA R14, R15, R13, R2 ;  /* 0x0000000d0f0e7223 */ /* 0x000fc80000000002 */
[----:B------:R-:W-:-:S05]  /*0ce0*/  FFMA R2, R16, R14, R13 ;  /* 0x0000000e10027223 */ /* 0x000fca000000000d */
[----:B------:R-:W-:-:S04]  /*0cf0*/  SHF.R.U32.HI R10, RZ, 0x17, R2 ;  /* 0x00000017ff0a7819 */ /* 0x000fc80000011602 */
[----:B------:R-:W-:-:S05]  /*0d00*/  LOP3.LUT R10, R10, 0xff, RZ, 0xc0, !PT ;  /* 0x000000ff0a0a7812 */ /* 0x000fca00078ec0ff */
[----:B------:R-:W-:-:S05]  /*0d10*/  IMAD.IADD R15, R10, 0x1, R9 ;  /* 0x000000010a0f7824 */ /* 0x000fca00078e0209 */
        /* <DEDUP_REMOVED lines=10> */
[CCC-:B------:R-:W-:Y:S01]  /*0dc0*/  FFMA.RZ R9, R16.reuse, R14.reuse, R13.reuse ;  /* 0x0000000e10097223 */ /* 0x1c0fe2000000c00d */
[C---:B------:R-:W-:Y:S02]  /*0dd0*/  VIADD R12, R15.reuse, 0x20 ;  /* 0x000000200f0c7836 */ /* 0x040fe40000000000 */
[CCC-:B------:R-:W-:Y:S01]  /*0de0*/  FFMA.RM R10, R16.reuse, R14.reuse, R13.reuse ;  /* 0x0000000e100a7223 */ /* 0x1c0fe2000000400d */
[----:B------:R-:W-:Y:S02]  /*0df0*/  ISETP.NE.AND P2, PT, R15, RZ, PT ;  /* 0x000000ff0f00720c */ /* 0x000fe40003f45270 */
[----:B------:R-:W-:Y:S01]  /*0e00*/  LOP3.LUT R11, R9, 0x7fffff, RZ, 0xc0, !PT ;  /* 0x007fffff090b7812 */ /* 0x000fe200078ec0ff */
[----:B------:R-:W-:Y:S01]  /*0e10*/  FFMA.RP R9, R16, R14, R13 ;  /* 0x0000000e10097223 */ /* 0x000fe2000000800d */
[----:B------:R-:W-:Y:S02]  /*0e20*/  ISETP.NE.AND P1, PT, R15, RZ, PT ;  /* 0x000000ff0f00720c */ /* 0x000fe40003f25270 */
[----:B------:R-:W-:-:S02]  /*0e30*/  LOP3.LUT R11, R11, 0x800000, RZ, 0xfc, !PT ;  /* 0x008000000b0b7812 */ /* 0x000fc400078efcff */
[----:B------:R-:W-:Y:S02]  /*0e40*/  IADD3 R13, PT, PT, -R15, RZ, RZ ;  /* 0x000000ff0f0d7210 */ /* 0x000fe40007ffe1ff */
[----:B------:R-:W-:Y:S02]  /*0e50*/  SHF.L.U32 R12, R11, R12, RZ ;  /* 0x0000000c0b0c7219 */ /* 0x000fe400000006ff */
[----:B------:R-:W-:Y:S02]  /*0e60*/  FSETP.NEU.FTZ.AND P0, PT, R9, R10, PT ;  /* 0x0000000a0900720b */ /* 0x000fe40003f1d000 */
[----:B------:R-:W-:Y:S02]  /*0e70*/  SEL R10, R13, RZ, P2 ;  /* 0x000000ff0d0a7207 */ /* 0x000fe40001000000 */
[----:B------:R-:W-:Y:S02]  /*0e80*/  ISETP.NE.AND P1, PT, R12, RZ, P1 ;  /* 0x000000ff0c00720c */ /* 0x000fe40000f25270 */
[----:B------:R-:W-:-:S02]  /*0e90*/  SHF.R.U32.HI R10, RZ, R10, R11 ;  /* 0x0000000aff0a7219 */ /* 0x000fc4000001160b */
[----:B------:R-:W-:Y:S02]  /*0ea0*/  PLOP3.LUT P0, PT, P0, P1, PT, 0xf8, 0x8f ;  /* 0x00000000008f781c */ /* 0x000fe40000703f70 */
[----:B------:R-:W-:Y:S02]  /*0eb0*/  SHF.R.U32.HI R12, RZ, 0x1, R10 ;  /* 0x00000001ff0c7819 */ /* 0x000fe4000001160a */
[----:B------:R-:W-:-:S04]  /*0ec0*/  SEL R9, RZ, 0x1, !P0 ;  /* 0x00000001ff097807 */ /* 0x000fc80004000000 */
[----:B------:R-:W-:-:S04]  /*0ed0*/  LOP3.LUT R9, R9, 0x1, R12, 0xf8, !PT ;  /* 0x0000000109097812 */ /* 0x000fc800078ef80c */
[----:B------:R-:W-:-:S05]  /*0ee0*/  LOP3.LUT R9, R9, R10, RZ, 0xc0, !PT ;  /* 0x0000000a09097212 */ /* 0x000fca00078ec0ff */
[----:B------:R-:W-:-:S05]  /*0ef0*/  IMAD.IADD R9, R12, 0x1, R9 ;  /* 0x000000010c097824 */ /* 0x000fca00078e0209 */
[----:B------:R-:W-:Y:S01]  /*0f00*/  LOP3.LUT R2, R9, R2, RZ, 0xfc, !PT ;  /* 0x0000000209027212 */ /* 0x000fe200078efcff */
[----:B------:R-:W-:Y:S06]  /*0f10*/  BRA `(.L_x_58) ;  /* 0x0000000000107947 */ /* 0x000fec0003800000 */
.L_x_57:
[----:B------:R-:W-:-:S04]  /*0f20*/  LOP3.LUT R2, R2, 0x80000000, RZ, 0xc0, !PT ;  /* 0x8000000002027812 */ /* 0x000fc800078ec0ff */
[----:B------:R-:W-:Y:S01]  /*0f30*/  LOP3.LUT R2, R2, 0x7f800000, RZ, 0xfc, !PT ;  /* 0x7f80000002027812 */ /* 0x000fe200078efcff */
[----:B------:R-:W-:Y:S06]  /*0f40*/  BRA `(.L_x_58) ;  /* 0x0000000000047947 */ /* 0x000fec0003800000 */
.L_x_56:
[----:B------:R-:W-:-:S07]  /*0f50*/  LEA R2, R9, R2, 0x17 ;  /* 0x0000000209027211 */ /* 0x000fce00078eb8ff */
.L_x_58:
[----:B------:R-:W-:Y:S05]  /*0f60*/  BSYNC.RECONVERGENT B2 ;  /* 0x0000000000027941 */ /* 0x000fea0003800200 */
.L_x_55:
[----:B------:R-:W-:Y:S05]  /*0f70*/  BRA `(.L_x_59) ;  /* 0x0000000000207947 */ /* 0x000fea0003800000 */
.L_x_54:
[----:B------:R-:W-:-:S04]  /*0f80*/  LOP3.LUT R2, R11, 0x80000000, R2, 0x48, !PT ;  /* 0x800000000b027812 */ /* 0x000fc800078e4802 */
[----:B------:R-:W-:Y:S01]  /*0f90*/  LOP3.LUT R2, R2, 0x7f800000, RZ, 0xfc, !PT ;  /* 0x7f80000002027812 */ /* 0x000fe200078efcff */
[----:B------:R-:W-:Y:S06]  /*0fa0*/  BRA `(.L_x_59) ;  /* 0x0000000000147947 */ /* 0x000fec0003800000 */
.L_x_53:
[----:B------:R-:W-:Y:S01]  /*0fb0*/  LOP3.LUT R2, R11, 0x80000000, R2, 0x48, !PT ;  /* 0x800000000b027812 */ /* 0x000fe200078e4802 */
[----:B------:R-:W-:Y:S06]  /*0fc0*/  BRA `(.L_x_59) ;  /* 0x00000000000c7947 */ /* 0x000fec0003800000 */
.L_x_52:
[----:B------:R-:W0:Y:S01]  /*0fd0*/  MUFU.RSQ R2, -QNAN ;  /* 0xffc0000000027908 */ /* 0x000e220000001400 */
[----:B------:R-:W-:Y:S05]  /*0fe0*/  BRA `(.L_x_59) ;  /* 0x0000000000047947 */ /* 0x000fea0003800000 */
.L_x_51:
[----:B------:R-:W-:-:S07]  /*0ff0*/  FADD.FTZ R2, R2, R5 ;  /* 0x0000000502027221 */ /* 0x000fce0000010000 */
.L_x_59:
[----:B------:R-:W-:Y:S05]  /*1000*/  BSYNC.RECONVERGENT B1 ;  /* 0x0000000000017941 */ /* 0x000fea0003800200 */
.L_x_49:
[----:B------:R-:W-:-:S04]  /*1010*/  HFMA2 R9, -RZ, RZ, 0, 0 ;  /* 0x00000000ff097431 */ /* 0x000fc800000001ff */
[----:B0-----:R-:W-:Y:S05]  /*1020*/  RET.REL.NODEC R8 `(_Z13normalsKernelP6float4P6float3) ;  /* 0xffffffec08f47950 */ /* 0x001fea0003c3ffff */
.L_x_60:
        /* <DEDUP_REMOVED lines=13> */
.L_x_64:


//--------------------- .nv.shared.reserved.0     --------------------------
	.section	.nv.shared.reserved.0,"aw",@nobits
	.weak		__nv_reservedSMEM_offset_0_alias
	.size		__nv_reservedSMEM_offset_0_alias, 0, 64
	.other		__nv_reservedSMEM_offset_0_alias,@"STO_CUDA_RESERVED_SHARED STV_DEFAULT"
__nv_reservedSMEM_offset_0_alias:
	.zero		0
	.zero		64


//--------------------- .nv.constant0._Z11erodeKernelfffP6float4P6float3S0_Pf --------------------------
	.section	.nv.constant0._Z11erodeKernelfffP6float4P6float3S0_Pf,"a",@progbits
	.sectionflags	@""
	.align	4
.nv.constant0._Z11erodeKernelfffP6float4P6float3S0_Pf:
	.zero		944


//--------------------- .nv.constant0._Z13normalsKernelP6float4P6float3 --------------------------
	.section	.nv.constant0._Z13normalsKernelP6float4P6float3,"a",@progbits
	.sectionflags	@""
	.align	4
.nv.constant0._Z13normalsKernelP6float4P6float3:
	.zero		912


//--------------------- SYMBOLS --------------------------

	.type		.nv.reservedSmem.offset0,@object
	.size		.nv.reservedSmem.offset0,0x4
